//
// Generated by NVIDIA NVVM Compiler
//
// Compiler Build ID: CL-36424714
// Cuda compilation tools, release 13.0, V13.0.88
// Based on NVVM 20.0.0
//

.version 9.0
.target sm_100
.address_size 64

	// .globl	_Z20initialize_particlesPfS_S_S_ffiff
.global .align 4 .b8 precalc_xorwow_matrix[102400];
.global .align 4 .b8 precalc_xorwow_offset_matrix[102400];
.global .align 4 .b8 mrg32k3aM1[2304];
.global .align 4 .b8 mrg32k3aM2[2304];
.global .align 4 .b8 mrg32k3aM1SubSeq[2016];
.global .align 4 .b8 mrg32k3aM2SubSeq[2016];
.global .align 4 .b8 mrg32k3aM1Seq[2304];
.global .align 4 .b8 mrg32k3aM2Seq[2304];
.const .align 8 .b8 __cr_lgamma_table[72];
.global .align 4 .b8 __cudart_i2opi_f[24] = {65, 144, 67, 60, 153, 149, 98, 219, 192, 221, 52, 245, 209, 87, 39, 252, 41, 21, 68, 78, 110, 131, 249, 162};

.visible .entry _Z20initialize_particlesPfS_S_S_ffiff(
	.param .u64 .ptr .align 1 _Z20initialize_particlesPfS_S_S_ffiff_param_0,
	.param .u64 .ptr .align 1 _Z20initialize_particlesPfS_S_S_ffiff_param_1,
	.param .u64 .ptr .align 1 _Z20initialize_particlesPfS_S_S_ffiff_param_2,
	.param .u64 .ptr .align 1 _Z20initialize_particlesPfS_S_S_ffiff_param_3,
	.param .f32 _Z20initialize_particlesPfS_S_S_ffiff_param_4,
	.param .f32 _Z20initialize_particlesPfS_S_S_ffiff_param_5,
	.param .u32 _Z20initialize_particlesPfS_S_S_ffiff_param_6,
	.param .f32 _Z20initialize_particlesPfS_S_S_ffiff_param_7,
	.param .f32 _Z20initialize_particlesPfS_S_S_ffiff_param_8
)
{
	.local .align 8 .b8 	__local_depot0[80];
	.reg .b64 	%SP;
	.reg .b64 	%SPL;
	.reg .pred 	%p<96>;
	.reg .b32 	%r<1419>;
	.reg .b32 	%f<136>;
	.reg .b64 	%rd<92>;
	.reg .b64 	%fd<7>;

	mov.u64 	%SPL, __local_depot0;
	ld.param.f32 	%f23, [_Z20initialize_particlesPfS_S_S_ffiff_param_4];
	ld.param.f32 	%f24, [_Z20initialize_particlesPfS_S_S_ffiff_param_5];
	ld.param.u32 	%r610, [_Z20initialize_particlesPfS_S_S_ffiff_param_6];
	ld.param.f32 	%f25, [_Z20initialize_particlesPfS_S_S_ffiff_param_7];
	ld.param.f32 	%f26, [_Z20initialize_particlesPfS_S_S_ffiff_param_8];
	add.u64 	%rd1, %SPL, 0;
	add.u64 	%rd2, %SPL, 0;
	mov.u32 	%r611, %ctaid.x;
	mov.u32 	%r612, %ntid.x;
	mov.u32 	%r613, %tid.x;
	mad.lo.s32 	%r1, %r611, %r612, %r613;
	setp.ge.s32 	%p2, %r1, %r610;
	@%p2 bra 	$L__BB0_143;
	add.u64 	%rd3, %SPL, 32;
	cvt.s64.s32 	%rd4, %r1;
	mov.b32 	%r1124, 1593684748;
	mov.b32 	%r619, 832094735;
	st.local.v2.u32 	[%rd3], {%r619, %r1124};
	mov.b32 	%r1122, -123459836;
	mov.b32 	%r1123, 1111207954;
	st.local.v2.u32 	[%rd3+8], {%r1123, %r1122};
	mov.b32 	%r1120, 1476011280;
	mov.b32 	%r1121, -589760388;
	st.local.v2.u32 	[%rd3+16], {%r1121, %r1120};
	setp.eq.s32 	%p3, %r1, 0;
	@%p3 bra 	$L__BB0_116;
	mov.b32 	%r1107, 0;
	mov.b32 	%r1124, 1593684748;
	mov.b32 	%r1123, 1111207954;
	mov.b32 	%r1122, -123459836;
	mov.b32 	%r1121, -589760388;
	mov.b32 	%r1120, 1476011280;
	mov.u64 	%rd33, precalc_xorwow_matrix;
	mov.u64 	%rd86, %rd4;
$L__BB0_3:
	mov.u64 	%rd5, %rd86;
	and.b64  	%rd6, %rd5, 3;
	setp.eq.s64 	%p4, %rd6, 0;
	@%p4 bra 	$L__BB0_115;
	mul.wide.u32 	%rd32, %r1107, 3200;
	add.s64 	%rd7, %rd33, %rd32;
	mov.b32 	%r1120, 0;
	mov.u32 	%r1121, %r1120;
	mov.u32 	%r1122, %r1120;
	mov.u32 	%r1123, %r1120;
	mov.u32 	%r1124, %r1120;
	mov.u32 	%r1113, %r1120;
$L__BB0_5:
	mul.wide.u32 	%rd34, %r1113, 4;
	add.s64 	%rd35, %rd3, %rd34;
	ld.local.u32 	%r14, [%rd35+4];
	shl.b32 	%r15, %r1113, 5;
	mov.b32 	%r1119, 0;
$L__BB0_6:
	.pragma "nounroll";
	shr.u32 	%r628, %r14, %r1119;
	and.b32  	%r629, %r628, 1;
	setp.eq.b32 	%p5, %r629, 1;
	not.pred 	%p6, %p5;
	add.s32 	%r630, %r15, %r1119;
	mul.lo.s32 	%r631, %r630, 5;
	mul.wide.u32 	%rd36, %r631, 4;
	add.s64 	%rd8, %rd7, %rd36;
	@%p6 bra 	$L__BB0_8;
	ld.global.u32 	%r632, [%rd8];
	xor.b32  	%r1124, %r1124, %r632;
	ld.global.u32 	%r633, [%rd8+4];
	xor.b32  	%r1123, %r1123, %r633;
	ld.global.u32 	%r634, [%rd8+8];
	xor.b32  	%r1122, %r1122, %r634;
	ld.global.u32 	%r635, [%rd8+12];
	xor.b32  	%r1121, %r1121, %r635;
	ld.global.u32 	%r636, [%rd8+16];
	xor.b32  	%r1120, %r1120, %r636;
$L__BB0_8:
	and.b32  	%r638, %r628, 2;
	setp.eq.s32 	%p7, %r638, 0;
	@%p7 bra 	$L__BB0_10;
	ld.global.u32 	%r639, [%rd8+20];
	xor.b32  	%r1124, %r1124, %r639;
	ld.global.u32 	%r640, [%rd8+24];
	xor.b32  	%r1123, %r1123, %r640;
	ld.global.u32 	%r641, [%rd8+28];
	xor.b32  	%r1122, %r1122, %r641;
	ld.global.u32 	%r642, [%rd8+32];
	xor.b32  	%r1121, %r1121, %r642;
	ld.global.u32 	%r643, [%rd8+36];
	xor.b32  	%r1120, %r1120, %r643;
$L__BB0_10:
	and.b32  	%r645, %r628, 4;
	setp.eq.s32 	%p8, %r645, 0;
	@%p8 bra 	$L__BB0_12;
	ld.global.u32 	%r646, [%rd8+40];
	xor.b32  	%r1124, %r1124, %r646;
	ld.global.u32 	%r647, [%rd8+44];
	xor.b32  	%r1123, %r1123, %r647;
	ld.global.u32 	%r648, [%rd8+48];
	xor.b32  	%r1122, %r1122, %r648;
	ld.global.u32 	%r649, [%rd8+52];
	xor.b32  	%r1121, %r1121, %r649;
	ld.global.u32 	%r650, [%rd8+56];
	xor.b32  	%r1120, %r1120, %r650;
$L__BB0_12:
	and.b32  	%r652, %r628, 8;
	setp.eq.s32 	%p9, %r652, 0;
	@%p9 bra 	$L__BB0_14;
	ld.global.u32 	%r653, [%rd8+60];
	xor.b32  	%r1124, %r1124, %r653;
	ld.global.u32 	%r654, [%rd8+64];
	xor.b32  	%r1123, %r1123, %r654;
	ld.global.u32 	%r655, [%rd8+68];
	xor.b32  	%r1122, %r1122, %r655;
	ld.global.u32 	%r656, [%rd8+72];
	xor.b32  	%r1121, %r1121, %r656;
	ld.global.u32 	%r657, [%rd8+76];
	xor.b32  	%r1120, %r1120, %r657;
$L__BB0_14:
	and.b32  	%r659, %r628, 16;
	setp.eq.s32 	%p10, %r659, 0;
	@%p10 bra 	$L__BB0_16;
	ld.global.u32 	%r660, [%rd8+80];
	xor.b32  	%r1124, %r1124, %r660;
	ld.global.u32 	%r661, [%rd8+84];
	xor.b32  	%r1123, %r1123, %r661;
	ld.global.u32 	%r662, [%rd8+88];
	xor.b32  	%r1122, %r1122, %r662;
	ld.global.u32 	%r663, [%rd8+92];
	xor.b32  	%r1121, %r1121, %r663;
	ld.global.u32 	%r664, [%rd8+96];
	xor.b32  	%r1120, %r1120, %r664;
$L__BB0_16:
	and.b32  	%r666, %r628, 32;
	setp.eq.s32 	%p11, %r666, 0;
	@%p11 bra 	$L__BB0_18;
	ld.global.u32 	%r667, [%rd8+100];
	xor.b32  	%r1124, %r1124, %r667;
	ld.global.u32 	%r668, [%rd8+104];
	xor.b32  	%r1123, %r1123, %r668;
	ld.global.u32 	%r669, [%rd8+108];
	xor.b32  	%r1122, %r1122, %r669;
	ld.global.u32 	%r670, [%rd8+112];
	xor.b32  	%r1121, %r1121, %r670;
	ld.global.u32 	%r671, [%rd8+116];
	xor.b32  	%r1120, %r1120, %r671;
$L__BB0_18:
	and.b32  	%r673, %r628, 64;
	setp.eq.s32 	%p12, %r673, 0;
	@%p12 bra 	$L__BB0_20;
	ld.global.u32 	%r674, [%rd8+120];
	xor.b32  	%r1124, %r1124, %r674;
	ld.global.u32 	%r675, [%rd8+124];
	xor.b32  	%r1123, %r1123, %r675;
	ld.global.u32 	%r676, [%rd8+128];
	xor.b32  	%r1122, %r1122, %r676;
	ld.global.u32 	%r677, [%rd8+132];
	xor.b32  	%r1121, %r1121, %r677;
	ld.global.u32 	%r678, [%rd8+136];
	xor.b32  	%r1120, %r1120, %r678;
$L__BB0_20:
	and.b32  	%r680, %r628, 128;
	setp.eq.s32 	%p13, %r680, 0;
	@%p13 bra 	$L__BB0_22;
	ld.global.u32 	%r681, [%rd8+140];
	xor.b32  	%r1124, %r1124, %r681;
	ld.global.u32 	%r682, [%rd8+144];
	xor.b32  	%r1123, %r1123, %r682;
	ld.global.u32 	%r683, [%rd8+148];
	xor.b32  	%r1122, %r1122, %r683;
	ld.global.u32 	%r684, [%rd8+152];
	xor.b32  	%r1121, %r1121, %r684;
	ld.global.u32 	%r685, [%rd8+156];
	xor.b32  	%r1120, %r1120, %r685;
$L__BB0_22:
	and.b32  	%r687, %r628, 256;
	setp.eq.s32 	%p14, %r687, 0;
	@%p14 bra 	$L__BB0_24;
	ld.global.u32 	%r688, [%rd8+160];
	xor.b32  	%r1124, %r1124, %r688;
	ld.global.u32 	%r689, [%rd8+164];
	xor.b32  	%r1123, %r1123, %r689;
	ld.global.u32 	%r690, [%rd8+168];
	xor.b32  	%r1122, %r1122, %r690;
	ld.global.u32 	%r691, [%rd8+172];
	xor.b32  	%r1121, %r1121, %r691;
	ld.global.u32 	%r692, [%rd8+176];
	xor.b32  	%r1120, %r1120, %r692;
$L__BB0_24:
	and.b32  	%r694, %r628, 512;
	setp.eq.s32 	%p15, %r694, 0;
	@%p15 bra 	$L__BB0_26;
	ld.global.u32 	%r695, [%rd8+180];
	xor.b32  	%r1124, %r1124, %r695;
	ld.global.u32 	%r696, [%rd8+184];
	xor.b32  	%r1123, %r1123, %r696;
	ld.global.u32 	%r697, [%rd8+188];
	xor.b32  	%r1122, %r1122, %r697;
	ld.global.u32 	%r698, [%rd8+192];
	xor.b32  	%r1121, %r1121, %r698;
	ld.global.u32 	%r699, [%rd8+196];
	xor.b32  	%r1120, %r1120, %r699;
$L__BB0_26:
	and.b32  	%r701, %r628, 1024;
	setp.eq.s32 	%p16, %r701, 0;
	@%p16 bra 	$L__BB0_28;
	ld.global.u32 	%r702, [%rd8+200];
	xor.b32  	%r1124, %r1124, %r702;
	ld.global.u32 	%r703, [%rd8+204];
	xor.b32  	%r1123, %r1123, %r703;
	ld.global.u32 	%r704, [%rd8+208];
	xor.b32  	%r1122, %r1122, %r704;
	ld.global.u32 	%r705, [%rd8+212];
	xor.b32  	%r1121, %r1121, %r705;
	ld.global.u32 	%r706, [%rd8+216];
	xor.b32  	%r1120, %r1120, %r706;
$L__BB0_28:
	and.b32  	%r708, %r628, 2048;
	setp.eq.s32 	%p17, %r708, 0;
	@%p17 bra 	$L__BB0_30;
	ld.global.u32 	%r709, [%rd8+220];
	xor.b32  	%r1124, %r1124, %r709;
	ld.global.u32 	%r710, [%rd8+224];
	xor.b32  	%r1123, %r1123, %r710;
	ld.global.u32 	%r711, [%rd8+228];
	xor.b32  	%r1122, %r1122, %r711;
	ld.global.u32 	%r712, [%rd8+232];
	xor.b32  	%r1121, %r1121, %r712;
	ld.global.u32 	%r713, [%rd8+236];
	xor.b32  	%r1120, %r1120, %r713;
$L__BB0_30:
	and.b32  	%r715, %r628, 4096;
	setp.eq.s32 	%p18, %r715, 0;
	@%p18 bra 	$L__BB0_32;
	ld.global.u32 	%r716, [%rd8+240];
	xor.b32  	%r1124, %r1124, %r716;
	ld.global.u32 	%r717, [%rd8+244];
	xor.b32  	%r1123, %r1123, %r717;
	ld.global.u32 	%r718, [%rd8+248];
	xor.b32  	%r1122, %r1122, %r718;
	ld.global.u32 	%r719, [%rd8+252];
	xor.b32  	%r1121, %r1121, %r719;
	ld.global.u32 	%r720, [%rd8+256];
	xor.b32  	%r1120, %r1120, %r720;
$L__BB0_32:
	and.b32  	%r722, %r628, 8192;
	setp.eq.s32 	%p19, %r722, 0;
	@%p19 bra 	$L__BB0_34;
	ld.global.u32 	%r723, [%rd8+260];
	xor.b32  	%r1124, %r1124, %r723;
	ld.global.u32 	%r724, [%rd8+264];
	xor.b32  	%r1123, %r1123, %r724;
	ld.global.u32 	%r725, [%rd8+268];
	xor.b32  	%r1122, %r1122, %r725;
	ld.global.u32 	%r726, [%rd8+272];
	xor.b32  	%r1121, %r1121, %r726;
	ld.global.u32 	%r727, [%rd8+276];
	xor.b32  	%r1120, %r1120, %r727;
$L__BB0_34:
	and.b32  	%r729, %r628, 16384;
	setp.eq.s32 	%p20, %r729, 0;
	@%p20 bra 	$L__BB0_36;
	ld.global.u32 	%r730, [%rd8+280];
	xor.b32  	%r1124, %r1124, %r730;
	ld.global.u32 	%r731, [%rd8+284];
	xor.b32  	%r1123, %r1123, %r731;
	ld.global.u32 	%r732, [%rd8+288];
	xor.b32  	%r1122, %r1122, %r732;
	ld.global.u32 	%r733, [%rd8+292];
	xor.b32  	%r1121, %r1121, %r733;
	ld.global.u32 	%r734, [%rd8+296];
	xor.b32  	%r1120, %r1120, %r734;
$L__BB0_36:
	and.b32  	%r736, %r628, 32768;
	setp.eq.s32 	%p21, %r736, 0;
	@%p21 bra 	$L__BB0_38;
	ld.global.u32 	%r737, [%rd8+300];
	xor.b32  	%r1124, %r1124, %r737;
	ld.global.u32 	%r738, [%rd8+304];
	xor.b32  	%r1123, %r1123, %r738;
	ld.global.u32 	%r739, [%rd8+308];
	xor.b32  	%r1122, %r1122, %r739;
	ld.global.u32 	%r740, [%rd8+312];
	xor.b32  	%r1121, %r1121, %r740;
	ld.global.u32 	%r741, [%rd8+316];
	xor.b32  	%r1120, %r1120, %r741;
$L__BB0_38:
	add.s32 	%r1119, %r1119, 16;
	setp.ne.s32 	%p22, %r1119, 32;
	@%p22 bra 	$L__BB0_6;
	mad.lo.s32 	%r742, %r1113, -31, %r15;
	add.s32 	%r1113, %r742, 1;
	setp.ne.s32 	%p23, %r1113, 5;
	@%p23 bra 	$L__BB0_5;
	st.local.u32 	[%rd3+4], %r1124;
	st.local.v2.u32 	[%rd3+8], {%r1123, %r1122};
	st.local.v2.u32 	[%rd3+16], {%r1121, %r1120};
	setp.eq.s64 	%p24, %rd6, 1;
	@%p24 bra 	$L__BB0_115;
	mov.b32 	%r1120, 0;
	mov.u32 	%r1121, %r1120;
	mov.u32 	%r1122, %r1120;
	mov.u32 	%r1123, %r1120;
	mov.u32 	%r1124, %r1120;
	mov.u32 	%r1205, %r1120;
$L__BB0_42:
	mul.wide.u32 	%rd37, %r1205, 4;
	add.s64 	%rd38, %rd3, %rd37;
	ld.local.u32 	%r190, [%rd38+4];
	shl.b32 	%r191, %r1205, 5;
	mov.b32 	%r1211, 0;
$L__BB0_43:
	.pragma "nounroll";
	shr.u32 	%r745, %r190, %r1211;
	and.b32  	%r746, %r745, 1;
	setp.eq.b32 	%p25, %r746, 1;
	not.pred 	%p26, %p25;
	add.s32 	%r747, %r191, %r1211;
	mul.lo.s32 	%r748, %r747, 5;
	mul.wide.u32 	%rd39, %r748, 4;
	add.s64 	%rd9, %rd7, %rd39;
	@%p26 bra 	$L__BB0_45;
	ld.global.u32 	%r749, [%rd9];
	xor.b32  	%r1124, %r1124, %r749;
	ld.global.u32 	%r750, [%rd9+4];
	xor.b32  	%r1123, %r1123, %r750;
	ld.global.u32 	%r751, [%rd9+8];
	xor.b32  	%r1122, %r1122, %r751;
	ld.global.u32 	%r752, [%rd9+12];
	xor.b32  	%r1121, %r1121, %r752;
	ld.global.u32 	%r753, [%rd9+16];
	xor.b32  	%r1120, %r1120, %r753;
$L__BB0_45:
	and.b32  	%r755, %r745, 2;
	setp.eq.s32 	%p27, %r755, 0;
	@%p27 bra 	$L__BB0_47;
	ld.global.u32 	%r756, [%rd9+20];
	xor.b32  	%r1124, %r1124, %r756;
	ld.global.u32 	%r757, [%rd9+24];
	xor.b32  	%r1123, %r1123, %r757;
	ld.global.u32 	%r758, [%rd9+28];
	xor.b32  	%r1122, %r1122, %r758;
	ld.global.u32 	%r759, [%rd9+32];
	xor.b32  	%r1121, %r1121, %r759;
	ld.global.u32 	%r760, [%rd9+36];
	xor.b32  	%r1120, %r1120, %r760;
$L__BB0_47:
	and.b32  	%r762, %r745, 4;
	setp.eq.s32 	%p28, %r762, 0;
	@%p28 bra 	$L__BB0_49;
	ld.global.u32 	%r763, [%rd9+40];
	xor.b32  	%r1124, %r1124, %r763;
	ld.global.u32 	%r764, [%rd9+44];
	xor.b32  	%r1123, %r1123, %r764;
	ld.global.u32 	%r765, [%rd9+48];
	xor.b32  	%r1122, %r1122, %r765;
	ld.global.u32 	%r766, [%rd9+52];
	xor.b32  	%r1121, %r1121, %r766;
	ld.global.u32 	%r767, [%rd9+56];
	xor.b32  	%r1120, %r1120, %r767;
$L__BB0_49:
	and.b32  	%r769, %r745, 8;
	setp.eq.s32 	%p29, %r769, 0;
	@%p29 bra 	$L__BB0_51;
	ld.global.u32 	%r770, [%rd9+60];
	xor.b32  	%r1124, %r1124, %r770;
	ld.global.u32 	%r771, [%rd9+64];
	xor.b32  	%r1123, %r1123, %r771;
	ld.global.u32 	%r772, [%rd9+68];
	xor.b32  	%r1122, %r1122, %r772;
	ld.global.u32 	%r773, [%rd9+72];
	xor.b32  	%r1121, %r1121, %r773;
	ld.global.u32 	%r774, [%rd9+76];
	xor.b32  	%r1120, %r1120, %r774;
$L__BB0_51:
	and.b32  	%r776, %r745, 16;
	setp.eq.s32 	%p30, %r776, 0;
	@%p30 bra 	$L__BB0_53;
	ld.global.u32 	%r777, [%rd9+80];
	xor.b32  	%r1124, %r1124, %r777;
	ld.global.u32 	%r778, [%rd9+84];
	xor.b32  	%r1123, %r1123, %r778;
	ld.global.u32 	%r779, [%rd9+88];
	xor.b32  	%r1122, %r1122, %r779;
	ld.global.u32 	%r780, [%rd9+92];
	xor.b32  	%r1121, %r1121, %r780;
	ld.global.u32 	%r781, [%rd9+96];
	xor.b32  	%r1120, %r1120, %r781;
$L__BB0_53:
	and.b32  	%r783, %r745, 32;
	setp.eq.s32 	%p31, %r783, 0;
	@%p31 bra 	$L__BB0_55;
	ld.global.u32 	%r784, [%rd9+100];
	xor.b32  	%r1124, %r1124, %r784;
	ld.global.u32 	%r785, [%rd9+104];
	xor.b32  	%r1123, %r1123, %r785;
	ld.global.u32 	%r786, [%rd9+108];
	xor.b32  	%r1122, %r1122, %r786;
	ld.global.u32 	%r787, [%rd9+112];
	xor.b32  	%r1121, %r1121, %r787;
	ld.global.u32 	%r788, [%rd9+116];
	xor.b32  	%r1120, %r1120, %r788;
$L__BB0_55:
	and.b32  	%r790, %r745, 64;
	setp.eq.s32 	%p32, %r790, 0;
	@%p32 bra 	$L__BB0_57;
	ld.global.u32 	%r791, [%rd9+120];
	xor.b32  	%r1124, %r1124, %r791;
	ld.global.u32 	%r792, [%rd9+124];
	xor.b32  	%r1123, %r1123, %r792;
	ld.global.u32 	%r793, [%rd9+128];
	xor.b32  	%r1122, %r1122, %r793;
	ld.global.u32 	%r794, [%rd9+132];
	xor.b32  	%r1121, %r1121, %r794;
	ld.global.u32 	%r795, [%rd9+136];
	xor.b32  	%r1120, %r1120, %r795;
$L__BB0_57:
	and.b32  	%r797, %r745, 128;
	setp.eq.s32 	%p33, %r797, 0;
	@%p33 bra 	$L__BB0_59;
	ld.global.u32 	%r798, [%rd9+140];
	xor.b32  	%r1124, %r1124, %r798;
	ld.global.u32 	%r799, [%rd9+144];
	xor.b32  	%r1123, %r1123, %r799;
	ld.global.u32 	%r800, [%rd9+148];
	xor.b32  	%r1122, %r1122, %r800;
	ld.global.u32 	%r801, [%rd9+152];
	xor.b32  	%r1121, %r1121, %r801;
	ld.global.u32 	%r802, [%rd9+156];
	xor.b32  	%r1120, %r1120, %r802;
$L__BB0_59:
	and.b32  	%r804, %r745, 256;
	setp.eq.s32 	%p34, %r804, 0;
	@%p34 bra 	$L__BB0_61;
	ld.global.u32 	%r805, [%rd9+160];
	xor.b32  	%r1124, %r1124, %r805;
	ld.global.u32 	%r806, [%rd9+164];
	xor.b32  	%r1123, %r1123, %r806;
	ld.global.u32 	%r807, [%rd9+168];
	xor.b32  	%r1122, %r1122, %r807;
	ld.global.u32 	%r808, [%rd9+172];
	xor.b32  	%r1121, %r1121, %r808;
	ld.global.u32 	%r809, [%rd9+176];
	xor.b32  	%r1120, %r1120, %r809;
$L__BB0_61:
	and.b32  	%r811, %r745, 512;
	setp.eq.s32 	%p35, %r811, 0;
	@%p35 bra 	$L__BB0_63;
	ld.global.u32 	%r812, [%rd9+180];
	xor.b32  	%r1124, %r1124, %r812;
	ld.global.u32 	%r813, [%rd9+184];
	xor.b32  	%r1123, %r1123, %r813;
	ld.global.u32 	%r814, [%rd9+188];
	xor.b32  	%r1122, %r1122, %r814;
	ld.global.u32 	%r815, [%rd9+192];
	xor.b32  	%r1121, %r1121, %r815;
	ld.global.u32 	%r816, [%rd9+196];
	xor.b32  	%r1120, %r1120, %r816;
$L__BB0_63:
	and.b32  	%r818, %r745, 1024;
	setp.eq.s32 	%p36, %r818, 0;
	@%p36 bra 	$L__BB0_65;
	ld.global.u32 	%r819, [%rd9+200];
	xor.b32  	%r1124, %r1124, %r819;
	ld.global.u32 	%r820, [%rd9+204];
	xor.b32  	%r1123, %r1123, %r820;
	ld.global.u32 	%r821, [%rd9+208];
	xor.b32  	%r1122, %r1122, %r821;
	ld.global.u32 	%r822, [%rd9+212];
	xor.b32  	%r1121, %r1121, %r822;
	ld.global.u32 	%r823, [%rd9+216];
	xor.b32  	%r1120, %r1120, %r823;
$L__BB0_65:
	and.b32  	%r825, %r745, 2048;
	setp.eq.s32 	%p37, %r825, 0;
	@%p37 bra 	$L__BB0_67;
	ld.global.u32 	%r826, [%rd9+220];
	xor.b32  	%r1124, %r1124, %r826;
	ld.global.u32 	%r827, [%rd9+224];
	xor.b32  	%r1123, %r1123, %r827;
	ld.global.u32 	%r828, [%rd9+228];
	xor.b32  	%r1122, %r1122, %r828;
	ld.global.u32 	%r829, [%rd9+232];
	xor.b32  	%r1121, %r1121, %r829;
	ld.global.u32 	%r830, [%rd9+236];
	xor.b32  	%r1120, %r1120, %r830;
$L__BB0_67:
	and.b32  	%r832, %r745, 4096;
	setp.eq.s32 	%p38, %r832, 0;
	@%p38 bra 	$L__BB0_69;
	ld.global.u32 	%r833, [%rd9+240];
	xor.b32  	%r1124, %r1124, %r833;
	ld.global.u32 	%r834, [%rd9+244];
	xor.b32  	%r1123, %r1123, %r834;
	ld.global.u32 	%r835, [%rd9+248];
	xor.b32  	%r1122, %r1122, %r835;
	ld.global.u32 	%r836, [%rd9+252];
	xor.b32  	%r1121, %r1121, %r836;
	ld.global.u32 	%r837, [%rd9+256];
	xor.b32  	%r1120, %r1120, %r837;
$L__BB0_69:
	and.b32  	%r839, %r745, 8192;
	setp.eq.s32 	%p39, %r839, 0;
	@%p39 bra 	$L__BB0_71;
	ld.global.u32 	%r840, [%rd9+260];
	xor.b32  	%r1124, %r1124, %r840;
	ld.global.u32 	%r841, [%rd9+264];
	xor.b32  	%r1123, %r1123, %r841;
	ld.global.u32 	%r842, [%rd9+268];
	xor.b32  	%r1122, %r1122, %r842;
	ld.global.u32 	%r843, [%rd9+272];
	xor.b32  	%r1121, %r1121, %r843;
	ld.global.u32 	%r844, [%rd9+276];
	xor.b32  	%r1120, %r1120, %r844;
$L__BB0_71:
	and.b32  	%r846, %r745, 16384;
	setp.eq.s32 	%p40, %r846, 0;
	@%p40 bra 	$L__BB0_73;
	ld.global.u32 	%r847, [%rd9+280];
	xor.b32  	%r1124, %r1124, %r847;
	ld.global.u32 	%r848, [%rd9+284];
	xor.b32  	%r1123, %r1123, %r848;
	ld.global.u32 	%r849, [%rd9+288];
	xor.b32  	%r1122, %r1122, %r849;
	ld.global.u32 	%r850, [%rd9+292];
	xor.b32  	%r1121, %r1121, %r850;
	ld.global.u32 	%r851, [%rd9+296];
	xor.b32  	%r1120, %r1120, %r851;
$L__BB0_73:
	and.b32  	%r853, %r745, 32768;
	setp.eq.s32 	%p41, %r853, 0;
	@%p41 bra 	$L__BB0_75;
	ld.global.u32 	%r854, [%rd9+300];
	xor.b32  	%r1124, %r1124, %r854;
	ld.global.u32 	%r855, [%rd9+304];
	xor.b32  	%r1123, %r1123, %r855;
	ld.global.u32 	%r856, [%rd9+308];
	xor.b32  	%r1122, %r1122, %r856;
	ld.global.u32 	%r857, [%rd9+312];
	xor.b32  	%r1121, %r1121, %r857;
	ld.global.u32 	%r858, [%rd9+316];
	xor.b32  	%r1120, %r1120, %r858;
$L__BB0_75:
	add.s32 	%r1211, %r1211, 16;
	setp.ne.s32 	%p42, %r1211, 32;
	@%p42 bra 	$L__BB0_43;
	mad.lo.s32 	%r859, %r1205, -31, %r191;
	add.s32 	%r1205, %r859, 1;
	setp.ne.s32 	%p43, %r1205, 5;
	@%p43 bra 	$L__BB0_42;
	st.local.u32 	[%rd3+4], %r1124;
	st.local.v2.u32 	[%rd3+8], {%r1123, %r1122};
	st.local.v2.u32 	[%rd3+16], {%r1121, %r1120};
	setp.ne.s64 	%p44, %rd6, 3;
	@%p44 bra 	$L__BB0_115;
	mov.b32 	%r1120, 0;
	mov.u32 	%r1121, %r1120;
	mov.u32 	%r1122, %r1120;
	mov.u32 	%r1123, %r1120;
	mov.u32 	%r1124, %r1120;
	mov.u32 	%r1297, %r1120;
$L__BB0_79:
	mul.wide.u32 	%rd40, %r1297, 4;
	add.s64 	%rd41, %rd3, %rd40;
	ld.local.u32 	%r366, [%rd41+4];
	shl.b32 	%r367, %r1297, 5;
	mov.b32 	%r1303, 0;
$L__BB0_80:
	.pragma "nounroll";
	shr.u32 	%r862, %r366, %r1303;
	and.b32  	%r863, %r862, 1;
	setp.eq.b32 	%p45, %r863, 1;
	not.pred 	%p46, %p45;
	add.s32 	%r864, %r367, %r1303;
	mul.lo.s32 	%r865, %r864, 5;
	mul.wide.u32 	%rd42, %r865, 4;
	add.s64 	%rd10, %rd7, %rd42;
	@%p46 bra 	$L__BB0_82;
	ld.global.u32 	%r866, [%rd10];
	xor.b32  	%r1124, %r1124, %r866;
	ld.global.u32 	%r867, [%rd10+4];
	xor.b32  	%r1123, %r1123, %r867;
	ld.global.u32 	%r868, [%rd10+8];
	xor.b32  	%r1122, %r1122, %r868;
	ld.global.u32 	%r869, [%rd10+12];
	xor.b32  	%r1121, %r1121, %r869;
	ld.global.u32 	%r870, [%rd10+16];
	xor.b32  	%r1120, %r1120, %r870;
$L__BB0_82:
	and.b32  	%r872, %r862, 2;
	setp.eq.s32 	%p47, %r872, 0;
	@%p47 bra 	$L__BB0_84;
	ld.global.u32 	%r873, [%rd10+20];
	xor.b32  	%r1124, %r1124, %r873;
	ld.global.u32 	%r874, [%rd10+24];
	xor.b32  	%r1123, %r1123, %r874;
	ld.global.u32 	%r875, [%rd10+28];
	xor.b32  	%r1122, %r1122, %r875;
	ld.global.u32 	%r876, [%rd10+32];
	xor.b32  	%r1121, %r1121, %r876;
	ld.global.u32 	%r877, [%rd10+36];
	xor.b32  	%r1120, %r1120, %r877;
$L__BB0_84:
	and.b32  	%r879, %r862, 4;
	setp.eq.s32 	%p48, %r879, 0;
	@%p48 bra 	$L__BB0_86;
	ld.global.u32 	%r880, [%rd10+40];
	xor.b32  	%r1124, %r1124, %r880;
	ld.global.u32 	%r881, [%rd10+44];
	xor.b32  	%r1123, %r1123, %r881;
	ld.global.u32 	%r882, [%rd10+48];
	xor.b32  	%r1122, %r1122, %r882;
	ld.global.u32 	%r883, [%rd10+52];
	xor.b32  	%r1121, %r1121, %r883;
	ld.global.u32 	%r884, [%rd10+56];
	xor.b32  	%r1120, %r1120, %r884;
$L__BB0_86:
	and.b32  	%r886, %r862, 8;
	setp.eq.s32 	%p49, %r886, 0;
	@%p49 bra 	$L__BB0_88;
	ld.global.u32 	%r887, [%rd10+60];
	xor.b32  	%r1124, %r1124, %r887;
	ld.global.u32 	%r888, [%rd10+64];
	xor.b32  	%r1123, %r1123, %r888;
	ld.global.u32 	%r889, [%rd10+68];
	xor.b32  	%r1122, %r1122, %r889;
	ld.global.u32 	%r890, [%rd10+72];
	xor.b32  	%r1121, %r1121, %r890;
	ld.global.u32 	%r891, [%rd10+76];
	xor.b32  	%r1120, %r1120, %r891;
$L__BB0_88:
	and.b32  	%r893, %r862, 16;
	setp.eq.s32 	%p50, %r893, 0;
	@%p50 bra 	$L__BB0_90;
	ld.global.u32 	%r894, [%rd10+80];
	xor.b32  	%r1124, %r1124, %r894;
	ld.global.u32 	%r895, [%rd10+84];
	xor.b32  	%r1123, %r1123, %r895;
	ld.global.u32 	%r896, [%rd10+88];
	xor.b32  	%r1122, %r1122, %r896;
	ld.global.u32 	%r897, [%rd10+92];
	xor.b32  	%r1121, %r1121, %r897;
	ld.global.u32 	%r898, [%rd10+96];
	xor.b32  	%r1120, %r1120, %r898;
$L__BB0_90:
	and.b32  	%r900, %r862, 32;
	setp.eq.s32 	%p51, %r900, 0;
	@%p51 bra 	$L__BB0_92;
	ld.global.u32 	%r901, [%rd10+100];
	xor.b32  	%r1124, %r1124, %r901;
	ld.global.u32 	%r902, [%rd10+104];
	xor.b32  	%r1123, %r1123, %r902;
	ld.global.u32 	%r903, [%rd10+108];
	xor.b32  	%r1122, %r1122, %r903;
	ld.global.u32 	%r904, [%rd10+112];
	xor.b32  	%r1121, %r1121, %r904;
	ld.global.u32 	%r905, [%rd10+116];
	xor.b32  	%r1120, %r1120, %r905;
$L__BB0_92:
	and.b32  	%r907, %r862, 64;
	setp.eq.s32 	%p52, %r907, 0;
	@%p52 bra 	$L__BB0_94;
	ld.global.u32 	%r908, [%rd10+120];
	xor.b32  	%r1124, %r1124, %r908;
	ld.global.u32 	%r909, [%rd10+124];
	xor.b32  	%r1123, %r1123, %r909;
	ld.global.u32 	%r910, [%rd10+128];
	xor.b32  	%r1122, %r1122, %r910;
	ld.global.u32 	%r911, [%rd10+132];
	xor.b32  	%r1121, %r1121, %r911;
	ld.global.u32 	%r912, [%rd10+136];
	xor.b32  	%r1120, %r1120, %r912;
$L__BB0_94:
	and.b32  	%r914, %r862, 128;
	setp.eq.s32 	%p53, %r914, 0;
	@%p53 bra 	$L__BB0_96;
	ld.global.u32 	%r915, [%rd10+140];
	xor.b32  	%r1124, %r1124, %r915;
	ld.global.u32 	%r916, [%rd10+144];
	xor.b32  	%r1123, %r1123, %r916;
	ld.global.u32 	%r917, [%rd10+148];
	xor.b32  	%r1122, %r1122, %r917;
	ld.global.u32 	%r918, [%rd10+152];
	xor.b32  	%r1121, %r1121, %r918;
	ld.global.u32 	%r919, [%rd10+156];
	xor.b32  	%r1120, %r1120, %r919;
$L__BB0_96:
	and.b32  	%r921, %r862, 256;
	setp.eq.s32 	%p54, %r921, 0;
	@%p54 bra 	$L__BB0_98;
	ld.global.u32 	%r922, [%rd10+160];
	xor.b32  	%r1124, %r1124, %r922;
	ld.global.u32 	%r923, [%rd10+164];
	xor.b32  	%r1123, %r1123, %r923;
	ld.global.u32 	%r924, [%rd10+168];
	xor.b32  	%r1122, %r1122, %r924;
	ld.global.u32 	%r925, [%rd10+172];
	xor.b32  	%r1121, %r1121, %r925;
	ld.global.u32 	%r926, [%rd10+176];
	xor.b32  	%r1120, %r1120, %r926;
$L__BB0_98:
	and.b32  	%r928, %r862, 512;
	setp.eq.s32 	%p55, %r928, 0;
	@%p55 bra 	$L__BB0_100;
	ld.global.u32 	%r929, [%rd10+180];
	xor.b32  	%r1124, %r1124, %r929;
	ld.global.u32 	%r930, [%rd10+184];
	xor.b32  	%r1123, %r1123, %r930;
	ld.global.u32 	%r931, [%rd10+188];
	xor.b32  	%r1122, %r1122, %r931;
	ld.global.u32 	%r932, [%rd10+192];
	xor.b32  	%r1121, %r1121, %r932;
	ld.global.u32 	%r933, [%rd10+196];
	xor.b32  	%r1120, %r1120, %r933;
$L__BB0_100:
	and.b32  	%r935, %r862, 1024;
	setp.eq.s32 	%p56, %r935, 0;
	@%p56 bra 	$L__BB0_102;
	ld.global.u32 	%r936, [%rd10+200];
	xor.b32  	%r1124, %r1124, %r936;
	ld.global.u32 	%r937, [%rd10+204];
	xor.b32  	%r1123, %r1123, %r937;
	ld.global.u32 	%r938, [%rd10+208];
	xor.b32  	%r1122, %r1122, %r938;
	ld.global.u32 	%r939, [%rd10+212];
	xor.b32  	%r1121, %r1121, %r939;
	ld.global.u32 	%r940, [%rd10+216];
	xor.b32  	%r1120, %r1120, %r940;
$L__BB0_102:
	and.b32  	%r942, %r862, 2048;
	setp.eq.s32 	%p57, %r942, 0;
	@%p57 bra 	$L__BB0_104;
	ld.global.u32 	%r943, [%rd10+220];
	xor.b32  	%r1124, %r1124, %r943;
	ld.global.u32 	%r944, [%rd10+224];
	xor.b32  	%r1123, %r1123, %r944;
	ld.global.u32 	%r945, [%rd10+228];
	xor.b32  	%r1122, %r1122, %r945;
	ld.global.u32 	%r946, [%rd10+232];
	xor.b32  	%r1121, %r1121, %r946;
	ld.global.u32 	%r947, [%rd10+236];
	xor.b32  	%r1120, %r1120, %r947;
$L__BB0_104:
	and.b32  	%r949, %r862, 4096;
	setp.eq.s32 	%p58, %r949, 0;
	@%p58 bra 	$L__BB0_106;
	ld.global.u32 	%r950, [%rd10+240];
	xor.b32  	%r1124, %r1124, %r950;
	ld.global.u32 	%r951, [%rd10+244];
	xor.b32  	%r1123, %r1123, %r951;
	ld.global.u32 	%r952, [%rd10+248];
	xor.b32  	%r1122, %r1122, %r952;
	ld.global.u32 	%r953, [%rd10+252];
	xor.b32  	%r1121, %r1121, %r953;
	ld.global.u32 	%r954, [%rd10+256];
	xor.b32  	%r1120, %r1120, %r954;
$L__BB0_106:
	and.b32  	%r956, %r862, 8192;
	setp.eq.s32 	%p59, %r956, 0;
	@%p59 bra 	$L__BB0_108;
	ld.global.u32 	%r957, [%rd10+260];
	xor.b32  	%r1124, %r1124, %r957;
	ld.global.u32 	%r958, [%rd10+264];
	xor.b32  	%r1123, %r1123, %r958;
	ld.global.u32 	%r959, [%rd10+268];
	xor.b32  	%r1122, %r1122, %r959;
	ld.global.u32 	%r960, [%rd10+272];
	xor.b32  	%r1121, %r1121, %r960;
	ld.global.u32 	%r961, [%rd10+276];
	xor.b32  	%r1120, %r1120, %r961;
$L__BB0_108:
	and.b32  	%r963, %r862, 16384;
	setp.eq.s32 	%p60, %r963, 0;
	@%p60 bra 	$L__BB0_110;
	ld.global.u32 	%r964, [%rd10+280];
	xor.b32  	%r1124, %r1124, %r964;
	ld.global.u32 	%r965, [%rd10+284];
	xor.b32  	%r1123, %r1123, %r965;
	ld.global.u32 	%r966, [%rd10+288];
	xor.b32  	%r1122, %r1122, %r966;
	ld.global.u32 	%r967, [%rd10+292];
	xor.b32  	%r1121, %r1121, %r967;
	ld.global.u32 	%r968, [%rd10+296];
	xor.b32  	%r1120, %r1120, %r968;
$L__BB0_110:
	and.b32  	%r970, %r862, 32768;
	setp.eq.s32 	%p61, %r970, 0;
	@%p61 bra 	$L__BB0_112;
	ld.global.u32 	%r971, [%rd10+300];
	xor.b32  	%r1124, %r1124, %r971;
	ld.global.u32 	%r972, [%rd10+304];
	xor.b32  	%r1123, %r1123, %r972;
	ld.global.u32 	%r973, [%rd10+308];
	xor.b32  	%r1122, %r1122, %r973;
	ld.global.u32 	%r974, [%rd10+312];
	xor.b32  	%r1121, %r1121, %r974;
	ld.global.u32 	%r975, [%rd10+316];
	xor.b32  	%r1120, %r1120, %r975;
$L__BB0_112:
	add.s32 	%r1303, %r1303, 16;
	setp.ne.s32 	%p62, %r1303, 32;
	@%p62 bra 	$L__BB0_80;
	mad.lo.s32 	%r976, %r1297, -31, %r367;
	add.s32 	%r1297, %r976, 1;
	setp.ne.s32 	%p63, %r1297, 5;
	@%p63 bra 	$L__BB0_79;
	st.local.u32 	[%rd3+4], %r1124;
	st.local.v2.u32 	[%rd3+8], {%r1123, %r1122};
	st.local.v2.u32 	[%rd3+16], {%r1121, %r1120};
$L__BB0_115:
	shr.u64 	%rd86, %rd5, 2;
	add.s32 	%r1107, %r1107, 1;
	setp.gt.u64 	%p64, %rd5, 3;
	@%p64 bra 	$L__BB0_3;
$L__BB0_116:
	mul.f32 	%f1, %f23, %f26;
	mul.f32 	%f27, %f1, 0f3F22F983;
	cvt.rni.s32.f32 	%r1397, %f27;
	cvt.rn.f32.s32 	%f28, %r1397;
	fma.rn.f32 	%f29, %f28, 0fBFC90FDA, %f1;
	fma.rn.f32 	%f30, %f28, 0fB3A22168, %f29;
	fma.rn.f32 	%f2, %f28, 0fA7C234C5, %f30;
	abs.f32 	%f3, %f1;
	setp.ltu.f32 	%p65, %f3, 0f47CE4780;
	mov.u32 	%r1398, %r1397;
	mov.f32 	%f132, %f2;
	@%p65 bra 	$L__BB0_124;
	setp.neu.f32 	%p66, %f3, 0f7F800000;
	@%p66 bra 	$L__BB0_119;
	mov.f32 	%f33, 0f00000000;
	mul.rn.f32 	%f132, %f1, %f33;
	mov.b32 	%r1397, 0;
	mov.u32 	%r1398, %r1397;
	bra.uni 	$L__BB0_124;
$L__BB0_119:
	mov.b32 	%r548, %f1;
	shl.b32 	%r978, %r548, 8;
	or.b32  	%r549, %r978, -2147483648;
	mov.b64 	%rd87, 0;
	mov.b32 	%r1394, 0;
	mov.u64 	%rd45, __cudart_i2opi_f;
$L__BB0_120:
	.pragma "nounroll";
	mul.wide.u32 	%rd44, %r1394, 4;
	add.s64 	%rd46, %rd45, %rd44;
	ld.global.nc.u32 	%r979, [%rd46];
	mad.wide.u32 	%rd47, %r979, %r549, %rd87;
	shr.u64 	%rd87, %rd47, 32;
	add.s64 	%rd48, %rd2, %rd44;
	st.local.u32 	[%rd48], %rd47;
	add.s32 	%r1394, %r1394, 1;
	setp.ne.s32 	%p67, %r1394, 6;
	@%p67 bra 	$L__BB0_120;
	shr.u32 	%r980, %r548, 23;
	st.local.u32 	[%rd2+24], %rd87;
	and.b32  	%r552, %r980, 31;
	and.b32  	%r981, %r980, 224;
	add.s32 	%r982, %r981, -128;
	shr.u32 	%r983, %r982, 5;
	mul.wide.u32 	%rd49, %r983, 4;
	sub.s64 	%rd14, %rd2, %rd49;
	ld.local.u32 	%r1395, [%rd14+24];
	ld.local.u32 	%r1396, [%rd14+20];
	setp.eq.s32 	%p68, %r552, 0;
	@%p68 bra 	$L__BB0_123;
	shf.l.wrap.b32 	%r1395, %r1396, %r1395, %r552;
	ld.local.u32 	%r984, [%rd14+16];
	shf.l.wrap.b32 	%r1396, %r984, %r1396, %r552;
$L__BB0_123:
	shr.u32 	%r986, %r1395, 30;
	shf.l.wrap.b32 	%r987, %r1396, %r1395, 2;
	shl.b32 	%r988, %r1396, 2;
	shr.u32 	%r989, %r987, 31;
	add.s32 	%r990, %r989, %r986;
	neg.s32 	%r991, %r990;
	setp.lt.s32 	%p69, %r548, 0;
	selp.b32 	%r1398, %r991, %r990, %p69;
	xor.b32  	%r992, %r987, %r548;
	shr.s32 	%r993, %r987, 31;
	xor.b32  	%r994, %r993, %r987;
	xor.b32  	%r995, %r993, %r988;
	cvt.u64.u32 	%rd50, %r994;
	shl.b64 	%rd51, %rd50, 32;
	cvt.u64.u32 	%rd52, %r995;
	or.b64  	%rd53, %rd51, %rd52;
	cvt.rn.f64.s64 	%fd1, %rd53;
	mul.f64 	%fd2, %fd1, 0d3BF921FB54442D19;
	cvt.rn.f32.f64 	%f31, %fd2;
	neg.f32 	%f32, %f31;
	setp.lt.s32 	%p70, %r992, 0;
	selp.f32 	%f132, %f32, %f31, %p70;
	mov.b32 	%r1397, 0;
$L__BB0_124:
	setp.ltu.f32 	%p71, %f3, 0f47CE4780;
	mul.rn.f32 	%f34, %f132, %f132;
	and.b32  	%r999, %r1398, 1;
	setp.eq.b32 	%p72, %r999, 1;
	selp.f32 	%f35, 0f3F800000, %f132, %p72;
	fma.rn.f32 	%f36, %f34, %f35, 0f00000000;
	fma.rn.f32 	%f37, %f34, 0f37CBAC00, 0fBAB607ED;
	selp.f32 	%f38, %f37, 0fB94D4153, %p72;
	selp.f32 	%f39, 0f3D2AAABB, 0f3C0885E4, %p72;
	fma.rn.f32 	%f40, %f38, %f34, %f39;
	selp.f32 	%f41, 0fBEFFFFFF, 0fBE2AAAA8, %p72;
	fma.rn.f32 	%f42, %f40, %f34, %f41;
	fma.rn.f32 	%f43, %f42, %f36, %f35;
	and.b32  	%r1000, %r1398, 2;
	setp.eq.s32 	%p73, %r1000, 0;
	mov.f32 	%f44, 0f00000000;
	sub.f32 	%f45, %f44, %f43;
	selp.f32 	%f46, %f43, %f45, %p73;
	fma.rn.f32 	%f47, %f25, %f46, %f1;
	div.rn.f32 	%f48, %f47, %f26;
	add.f32 	%f49, %f25, 0f3F800000;
	div.rn.f32 	%f50, %f49, %f48;
	rcp.rn.f32 	%f51, %f24;
	mul.f32 	%f7, %f51, %f50;
	setp.eq.f32 	%p74, %f3, 0f7F800000;
	mov.b32 	%r562, %f1;
	shr.u32 	%r1001, %r562, 23;
	and.b32  	%r1002, %r1001, 224;
	add.s32 	%r1003, %r1002, -128;
	shl.b32 	%r1004, %r562, 8;
	or.b32  	%r563, %r1004, -2147483648;
	shr.u32 	%r1005, %r1003, 5;
	and.b32  	%r564, %r1001, 31;
	mul.wide.u32 	%rd54, %r1005, 4;
	sub.s64 	%rd15, %rd2, %rd54;
	mul.rn.f32 	%f52, %f1, %f44;
	or.pred  	%p1, %p71, %p74;
	selp.f32 	%f8, %f2, %f52, %p71;
	mov.b32 	%r1405, 0;
	mov.b32 	%r1414, 832094735;
	mov.u64 	%rd64, __cudart_i2opi_f;
$L__BB0_125:
	mov.u32 	%r571, %r1405;
	mov.u32 	%r570, %r1124;
	mov.u32 	%r569, %r1123;
	mov.u32 	%r568, %r1122;
	mov.u32 	%r1124, %r1121;
	mov.u32 	%r1123, %r1120;
	mov.u32 	%r565, %r1414;
	shr.u32 	%r1006, %r570, 2;
	xor.b32  	%r1007, %r1006, %r570;
	shl.b32 	%r1008, %r1123, 4;
	shl.b32 	%r1009, %r1007, 1;
	xor.b32  	%r1010, %r1009, %r1008;
	xor.b32  	%r1011, %r1010, %r1007;
	xor.b32  	%r1122, %r1011, %r1123;
	add.s32 	%r1012, %r565, %r1122;
	add.s32 	%r1013, %r1012, 362437;
	cvt.rn.f32.u32 	%f53, %r1013;
	fma.rn.f32 	%f54, %f53, 0f2F800000, 0f2F000000;
	mul.f32 	%f135, %f23, %f54;
	shr.u32 	%r1014, %r569, 2;
	xor.b32  	%r1015, %r1014, %r569;
	shl.b32 	%r1016, %r1122, 4;
	shl.b32 	%r1017, %r1015, 1;
	xor.b32  	%r1018, %r1017, %r1016;
	xor.b32  	%r1019, %r1018, %r1015;
	xor.b32  	%r1121, %r1019, %r1122;
	shr.u32 	%r1020, %r568, 2;
	xor.b32  	%r1021, %r1020, %r568;
	shl.b32 	%r1022, %r1121, 4;
	shl.b32 	%r1023, %r1021, 1;
	xor.b32  	%r1024, %r1023, %r1022;
	xor.b32  	%r1025, %r1024, %r1021;
	xor.b32  	%r1120, %r1025, %r1121;
	add.s32 	%r1414, %r565, 1087311;
	add.s32 	%r1026, %r1120, %r1414;
	cvt.rn.f32.u32 	%f55, %r1026;
	fma.rn.f32 	%f10, %f55, 0f2F800000, 0f2F000000;
	mov.u32 	%r1409, %r1397;
	mov.f32 	%f133, %f8;
	@%p1 bra 	$L__BB0_131;
	mov.b64 	%rd90, 0;
	mov.b32 	%r1406, 0;
	mov.u64 	%rd88, __cudart_i2opi_f;
	mov.u64 	%rd89, %rd2;
$L__BB0_127:
	.pragma "nounroll";
	ld.global.nc.u32 	%r1028, [%rd88];
	mad.wide.u32 	%rd57, %r1028, %r563, %rd90;
	shr.u64 	%rd90, %rd57, 32;
	st.local.u32 	[%rd89], %rd57;
	add.s32 	%r1406, %r1406, 1;
	add.s64 	%rd89, %rd89, 4;
	add.s64 	%rd88, %rd88, 4;
	setp.ne.s32 	%p75, %r1406, 6;
	@%p75 bra 	$L__BB0_127;
	setp.eq.s32 	%p76, %r564, 0;
	st.local.u32 	[%rd2+24], %rd90;
	ld.local.u32 	%r1407, [%rd15+24];
	ld.local.u32 	%r1408, [%rd15+20];
	@%p76 bra 	$L__BB0_130;
	shf.l.wrap.b32 	%r1407, %r1408, %r1407, %r564;
	ld.local.u32 	%r1029, [%rd15+16];
	shf.l.wrap.b32 	%r1408, %r1029, %r1408, %r564;
$L__BB0_130:
	setp.lt.s32 	%p77, %r562, 0;
	shr.u32 	%r1030, %r1407, 30;
	shf.l.wrap.b32 	%r1031, %r1408, %r1407, 2;
	shl.b32 	%r1032, %r1408, 2;
	shr.u32 	%r1033, %r1031, 31;
	add.s32 	%r1034, %r1033, %r1030;
	neg.s32 	%r1035, %r1034;
	selp.b32 	%r1409, %r1035, %r1034, %p77;
	xor.b32  	%r1036, %r1031, %r562;
	shr.s32 	%r1037, %r1031, 31;
	xor.b32  	%r1038, %r1037, %r1031;
	xor.b32  	%r1039, %r1037, %r1032;
	cvt.u64.u32 	%rd58, %r1038;
	shl.b64 	%rd59, %rd58, 32;
	cvt.u64.u32 	%rd60, %r1039;
	or.b64  	%rd61, %rd59, %rd60;
	cvt.rn.f64.s64 	%fd3, %rd61;
	mul.f64 	%fd4, %fd3, 0d3BF921FB54442D19;
	cvt.rn.f32.f64 	%f56, %fd4;
	neg.f32 	%f57, %f56;
	setp.lt.s32 	%p78, %r1036, 0;
	selp.f32 	%f133, %f57, %f56, %p78;
$L__BB0_131:
	mul.rn.f32 	%f58, %f133, %f133;
	and.b32  	%r1040, %r1409, 1;
	setp.eq.b32 	%p79, %r1040, 1;
	selp.f32 	%f59, 0f3F800000, %f133, %p79;
	fma.rn.f32 	%f60, %f58, %f59, 0f00000000;
	fma.rn.f32 	%f61, %f58, 0f37CBAC00, 0fBAB607ED;
	selp.f32 	%f62, %f61, 0fB94D4153, %p79;
	selp.f32 	%f63, 0f3D2AAABB, 0f3C0885E4, %p79;
	fma.rn.f32 	%f64, %f62, %f58, %f63;
	selp.f32 	%f65, 0fBEFFFFFF, 0fBE2AAAA8, %p79;
	fma.rn.f32 	%f66, %f64, %f58, %f65;
	fma.rn.f32 	%f67, %f66, %f60, %f59;
	and.b32  	%r1041, %r1409, 2;
	setp.eq.s32 	%p80, %r1041, 0;
	mov.f32 	%f68, 0f00000000;
	sub.f32 	%f69, %f68, %f67;
	selp.f32 	%f70, %f67, %f69, %p80;
	fma.rn.f32 	%f13, %f25, %f70, %f1;
	mul.f32 	%f14, %f26, %f135;
	mul.f32 	%f71, %f14, 0f3F22F983;
	cvt.rni.s32.f32 	%r1413, %f71;
	cvt.rn.f32.s32 	%f72, %r1413;
	fma.rn.f32 	%f73, %f72, 0fBFC90FDA, %f14;
	fma.rn.f32 	%f74, %f72, 0fB3A22168, %f73;
	fma.rn.f32 	%f134, %f72, 0fA7C234C5, %f74;
	abs.f32 	%f16, %f14;
	setp.ltu.f32 	%p81, %f16, 0f47CE4780;
	@%p81 bra 	$L__BB0_139;
	setp.neu.f32 	%p82, %f16, 0f7F800000;
	@%p82 bra 	$L__BB0_134;
	mov.f32 	%f77, 0f00000000;
	mul.rn.f32 	%f134, %f14, %f77;
	mov.b32 	%r1413, 0;
	bra.uni 	$L__BB0_139;
$L__BB0_134:
	mov.b32 	%r587, %f14;
	shl.b32 	%r1043, %r587, 8;
	or.b32  	%r588, %r1043, -2147483648;
	mov.b64 	%rd91, 0;
	mov.b32 	%r1410, 0;
$L__BB0_135:
	.pragma "nounroll";
	mul.wide.u32 	%rd63, %r1410, 4;
	add.s64 	%rd65, %rd64, %rd63;
	ld.global.nc.u32 	%r1044, [%rd65];
	mad.wide.u32 	%rd66, %r1044, %r588, %rd91;
	shr.u64 	%rd91, %rd66, 32;
	add.s64 	%rd67, %rd1, %rd63;
	st.local.u32 	[%rd67], %rd66;
	add.s32 	%r1410, %r1410, 1;
	setp.ne.s32 	%p83, %r1410, 6;
	@%p83 bra 	$L__BB0_135;
	shr.u32 	%r1045, %r587, 23;
	st.local.u32 	[%rd1+24], %rd91;
	and.b32  	%r591, %r1045, 31;
	and.b32  	%r1046, %r1045, 224;
	add.s32 	%r1047, %r1046, -128;
	shr.u32 	%r1048, %r1047, 5;
	mul.wide.u32 	%rd68, %r1048, 4;
	sub.s64 	%rd24, %rd1, %rd68;
	ld.local.u32 	%r1411, [%rd24+24];
	ld.local.u32 	%r1412, [%rd24+20];
	setp.eq.s32 	%p84, %r591, 0;
	@%p84 bra 	$L__BB0_138;
	shf.l.wrap.b32 	%r1411, %r1412, %r1411, %r591;
	ld.local.u32 	%r1049, [%rd24+16];
	shf.l.wrap.b32 	%r1412, %r1049, %r1412, %r591;
$L__BB0_138:
	shr.u32 	%r1050, %r1411, 30;
	shf.l.wrap.b32 	%r1051, %r1412, %r1411, 2;
	shl.b32 	%r1052, %r1412, 2;
	shr.u32 	%r1053, %r1051, 31;
	add.s32 	%r1054, %r1053, %r1050;
	neg.s32 	%r1055, %r1054;
	setp.lt.s32 	%p85, %r587, 0;
	selp.b32 	%r1413, %r1055, %r1054, %p85;
	xor.b32  	%r1056, %r1051, %r587;
	shr.s32 	%r1057, %r1051, 31;
	xor.b32  	%r1058, %r1057, %r1051;
	xor.b32  	%r1059, %r1057, %r1052;
	cvt.u64.u32 	%rd69, %r1058;
	shl.b64 	%rd70, %rd69, 32;
	cvt.u64.u32 	%rd71, %r1059;
	or.b64  	%rd72, %rd70, %rd71;
	cvt.rn.f64.s64 	%fd5, %rd72;
	mul.f64 	%fd6, %fd5, 0d3BF921FB54442D19;
	cvt.rn.f32.f64 	%f75, %fd6;
	neg.f32 	%f76, %f75;
	setp.lt.s32 	%p86, %r1056, 0;
	selp.f32 	%f134, %f76, %f75, %p86;
$L__BB0_139:
	add.s32 	%r1061, %r1413, 1;
	mul.rn.f32 	%f78, %f134, %f134;
	and.b32  	%r1062, %r1413, 1;
	setp.eq.b32 	%p87, %r1062, 1;
	selp.f32 	%f79, %f134, 0f3F800000, %p87;
	fma.rn.f32 	%f80, %f78, %f79, 0f00000000;
	fma.rn.f32 	%f81, %f78, 0f37CBAC00, 0fBAB607ED;
	selp.f32 	%f82, 0fB94D4153, %f81, %p87;
	selp.f32 	%f83, 0f3C0885E4, 0f3D2AAABB, %p87;
	fma.rn.f32 	%f84, %f82, %f78, %f83;
	selp.f32 	%f85, 0fBE2AAAA8, 0fBEFFFFFF, %p87;
	fma.rn.f32 	%f86, %f84, %f78, %f85;
	fma.rn.f32 	%f87, %f86, %f80, %f79;
	and.b32  	%r1063, %r1061, 2;
	setp.eq.s32 	%p88, %r1063, 0;
	mov.f32 	%f88, 0f00000000;
	sub.f32 	%f89, %f88, %f87;
	selp.f32 	%f90, %f87, %f89, %p88;
	fma.rn.f32 	%f91, %f25, %f90, 0f3F800000;
	div.rn.f32 	%f92, %f13, %f26;
	div.rn.f32 	%f93, %f91, %f92;
	div.rn.f32 	%f94, %f93, %f24;
	div.rn.f32 	%f95, %f94, %f7;
	setp.geu.f32 	%p89, %f10, %f95;
	add.s32 	%r1405, %r571, 1;
	setp.lt.u32 	%p90, %r571, 199;
	and.pred  	%p91, %p90, %p89;
	@%p91 bra 	$L__BB0_125;
	setp.lt.f32 	%p92, %f10, %f95;
	add.s32 	%r1064, %r565, %r1121;
	add.s32 	%r1418, %r1064, 724874;
	@%p92 bra 	$L__BB0_142;
	shr.u32 	%r1065, %r1124, 2;
	xor.b32  	%r1066, %r1065, %r1124;
	shl.b32 	%r1067, %r1120, 4;
	shl.b32 	%r1068, %r1066, 1;
	xor.b32  	%r1069, %r1068, %r1067;
	xor.b32  	%r1070, %r1069, %r1066;
	xor.b32  	%r1071, %r1070, %r1120;
	add.s32 	%r1072, %r565, %r1071;
	add.s32 	%r1073, %r1072, 1449748;
	cvt.rn.f32.u32 	%f96, %r1073;
	fma.rn.f32 	%f97, %f96, 0f2F800000, 0f2F000000;
	mul.f32 	%f135, %f23, %f97;
	shr.u32 	%r1074, %r1123, 2;
	xor.b32  	%r1075, %r1074, %r1123;
	shl.b32 	%r1076, %r1071, 4;
	shl.b32 	%r1077, %r1075, 1;
	xor.b32  	%r1078, %r1077, %r1076;
	xor.b32  	%r1079, %r1078, %r1075;
	xor.b32  	%r1120, %r1079, %r1071;
	add.s32 	%r1414, %r565, 1812185;
	add.s32 	%r1418, %r1120, %r1414;
	mov.u32 	%r1123, %r1121;
	mov.u32 	%r1124, %r1122;
$L__BB0_142:
	ld.param.u64 	%rd85, [_Z20initialize_particlesPfS_S_S_ffiff_param_3];
	ld.param.u64 	%rd84, [_Z20initialize_particlesPfS_S_S_ffiff_param_2];
	ld.param.u64 	%rd83, [_Z20initialize_particlesPfS_S_S_ffiff_param_1];
	ld.param.u64 	%rd82, [_Z20initialize_particlesPfS_S_S_ffiff_param_0];
	cvt.rn.f32.u32 	%f98, %r1418;
	fma.rn.f32 	%f99, %f98, 0f2F800000, 0f2F000000;
	mul.f32 	%f100, %f24, %f99;
	cvta.to.global.u64 	%rd73, %rd82;
	shl.b64 	%rd74, %rd4, 2;
	add.s64 	%rd75, %rd73, %rd74;
	st.global.f32 	[%rd75], %f135;
	cvta.to.global.u64 	%rd76, %rd83;
	add.s64 	%rd77, %rd76, %rd74;
	st.global.f32 	[%rd77], %f100;
	shr.u32 	%r1080, %r1124, 2;
	xor.b32  	%r1081, %r1080, %r1124;
	shl.b32 	%r1082, %r1120, 4;
	shl.b32 	%r1083, %r1081, 1;
	xor.b32  	%r1084, %r1083, %r1082;
	xor.b32  	%r1085, %r1084, %r1081;
	xor.b32  	%r1086, %r1085, %r1120;
	add.s32 	%r1087, %r1414, %r1086;
	add.s32 	%r1088, %r1087, 362437;
	shr.u32 	%r1089, %r1123, 2;
	xor.b32  	%r1090, %r1089, %r1123;
	shl.b32 	%r1091, %r1086, 4;
	shl.b32 	%r1092, %r1090, 1;
	xor.b32  	%r1093, %r1092, %r1091;
	xor.b32  	%r1094, %r1093, %r1090;
	xor.b32  	%r1095, %r1094, %r1086;
	add.s32 	%r1096, %r1414, %r1095;
	add.s32 	%r1097, %r1096, 724874;
	cvt.rn.f32.u32 	%f101, %r1088;
	fma.rn.f32 	%f102, %f101, 0f2F800000, 0f2F000000;
	cvt.rn.f32.u32 	%f103, %r1097;
	fma.rn.f32 	%f104, %f103, 0f30C90FDB, 0f30490FDB;
	setp.lt.f32 	%p93, %f102, 0f00800000;
	mul.f32 	%f105, %f102, 0f4B000000;
	selp.f32 	%f106, %f105, %f102, %p93;
	selp.f32 	%f107, 0fC1B80000, 0f00000000, %p93;
	mov.b32 	%r1098, %f106;
	add.s32 	%r1099, %r1098, -1059760811;
	and.b32  	%r1100, %r1099, -8388608;
	sub.s32 	%r1101, %r1098, %r1100;
	mov.b32 	%f108, %r1101;
	cvt.rn.f32.s32 	%f109, %r1100;
	fma.rn.f32 	%f110, %f109, 0f34000000, %f107;
	add.f32 	%f111, %f108, 0fBF800000;
	fma.rn.f32 	%f112, %f111, 0fBE055027, 0f3E1039F6;
	fma.rn.f32 	%f113, %f112, %f111, 0fBDF8CDCC;
	fma.rn.f32 	%f114, %f113, %f111, 0f3E0F2955;
	fma.rn.f32 	%f115, %f114, %f111, 0fBE2AD8B9;
	fma.rn.f32 	%f116, %f115, %f111, 0f3E4CED0B;
	fma.rn.f32 	%f117, %f116, %f111, 0fBE7FFF22;
	fma.rn.f32 	%f118, %f117, %f111, 0f3EAAAA78;
	fma.rn.f32 	%f119, %f118, %f111, 0fBF000000;
	mul.f32 	%f120, %f111, %f119;
	fma.rn.f32 	%f121, %f120, %f111, %f111;
	fma.rn.f32 	%f122, %f110, 0f3F317218, %f121;
	setp.gt.u32 	%p94, %r1098, 2139095039;
	fma.rn.f32 	%f123, %f106, 0f7F800000, 0f7F800000;
	selp.f32 	%f124, %f123, %f122, %p94;
	setp.eq.f32 	%p95, %f106, 0f00000000;
	mul.f32 	%f125, %f124, 0fC0000000;
	selp.f32 	%f126, 0f7F800000, %f125, %p95;
	sqrt.rn.f32 	%f127, %f126;
	sin.approx.f32 	%f128, %f104;
	cos.approx.f32 	%f129, %f104;
	mul.f32 	%f130, %f127, %f128;
	mul.f32 	%f131, %f127, %f129;
	cvta.to.global.u64 	%rd78, %rd84;
	add.s64 	%rd79, %rd78, %rd74;
	st.global.f32 	[%rd79], %f130;
	cvta.to.global.u64 	%rd80, %rd85;
	add.s64 	%rd81, %rd80, %rd74;
	st.global.f32 	[%rd81], %f131;
$L__BB0_143:
	ret;

}
	// .globl	_Z18initialize_weightsPfS_S_S_iiiffff
.visible .entry _Z18initialize_weightsPfS_S_S_iiiffff(
	.param .u64 .ptr .align 1 _Z18initialize_weightsPfS_S_S_iiiffff_param_0,
	.param .u64 .ptr .align 1 _Z18initialize_weightsPfS_S_S_iiiffff_param_1,
	.param .u64 .ptr .align 1 _Z18initialize_weightsPfS_S_S_iiiffff_param_2,
	.param .u64 .ptr .align 1 _Z18initialize_weightsPfS_S_S_iiiffff_param_3,
	.param .u32 _Z18initialize_weightsPfS_S_S_iiiffff_param_4,
	.param .u32 _Z18initialize_weightsPfS_S_S_iiiffff_param_5,
	.param .u32 _Z18initialize_weightsPfS_S_S_iiiffff_param_6,
	.param .f32 _Z18initialize_weightsPfS_S_S_iiiffff_param_7,
	.param .f32 _Z18initialize_weightsPfS_S_S_iiiffff_param_8,
	.param .f32 _Z18initialize_weightsPfS_S_S_iiiffff_param_9,
	.param .f32 _Z18initialize_weightsPfS_S_S_iiiffff_param_10
)
{
	.local .align 4 .b8 	__local_depot1[28];
	.reg .b64 	%SP;
	.reg .b64 	%SPL;
	.reg .pred 	%p<18>;
	.reg .b32 	%r<92>;
	.reg .b32 	%f<84>;
	.reg .b64 	%rd<54>;
	.reg .b64 	%fd<5>;

	mov.u64 	%SPL, __local_depot1;
	ld.param.u64 	%rd16, [_Z18initialize_weightsPfS_S_S_iiiffff_param_0];
	ld.param.u64 	%rd17, [_Z18initialize_weightsPfS_S_S_iiiffff_param_1];
	ld.param.u64 	%rd18, [_Z18initialize_weightsPfS_S_S_iiiffff_param_2];
	ld.param.u64 	%rd19, [_Z18initialize_weightsPfS_S_S_iiiffff_param_3];
	ld.param.u32 	%r30, [_Z18initialize_weightsPfS_S_S_iiiffff_param_4];
	ld.param.u32 	%r31, [_Z18initialize_weightsPfS_S_S_iiiffff_param_5];
	ld.param.u32 	%r32, [_Z18initialize_weightsPfS_S_S_iiiffff_param_6];
	ld.param.f32 	%f20, [_Z18initialize_weightsPfS_S_S_iiiffff_param_7];
	ld.param.f32 	%f21, [_Z18initialize_weightsPfS_S_S_iiiffff_param_8];
	ld.param.f32 	%f22, [_Z18initialize_weightsPfS_S_S_iiiffff_param_9];
	ld.param.f32 	%f23, [_Z18initialize_weightsPfS_S_S_iiiffff_param_10];
	add.u64 	%rd1, %SPL, 0;
	mov.u32 	%r33, %ctaid.x;
	mov.u32 	%r34, %ntid.x;
	mov.u32 	%r35, %tid.x;
	mad.lo.s32 	%r1, %r33, %r34, %r35;
	setp.ge.s32 	%p1, %r1, %r30;
	@%p1 bra 	$L__BB1_18;
	cvta.to.global.u64 	%rd21, %rd16;
	cvta.to.global.u64 	%rd22, %rd17;
	cvta.to.global.u64 	%rd23, %rd18;
	cvt.rn.f32.s32 	%f24, %r31;
	div.rn.f32 	%f1, %f20, %f24;
	cvt.rn.f32.s32 	%f25, %r32;
	div.rn.f32 	%f2, %f21, %f25;
	mul.wide.s32 	%rd24, %r1, 4;
	add.s64 	%rd25, %rd21, %rd24;
	ld.global.f32 	%f3, [%rd25];
	div.rn.f32 	%f26, %f3, %f20;
	mul.f32 	%f27, %f26, %f24;
	cvt.rzi.s32.f32 	%r36, %f27;
	rem.s32 	%r37, %r36, %r31;
	add.s64 	%rd26, %rd22, %rd24;
	ld.global.f32 	%f28, [%rd26];
	div.rn.f32 	%f29, %f28, %f21;
	mul.f32 	%f30, %f29, %f25;
	cvt.rzi.s32.f32 	%r38, %f30;
	rem.s32 	%r39, %r38, %r32;
	mad.lo.s32 	%r40, %r39, %r31, %r37;
	mul.wide.s32 	%rd27, %r40, 4;
	add.s64 	%rd28, %rd23, %rd27;
	ld.global.f32 	%f4, [%rd28];
	cvt.rn.f32.s32 	%f5, %r30;
	mul.f32 	%f6, %f24, %f25;
	mul.f32 	%f7, %f20, %f23;
	mul.f32 	%f31, %f7, 0f3F22F983;
	cvt.rni.s32.f32 	%r87, %f31;
	cvt.rn.f32.s32 	%f32, %r87;
	fma.rn.f32 	%f33, %f32, 0fBFC90FDA, %f7;
	fma.rn.f32 	%f34, %f32, 0fB3A22168, %f33;
	fma.rn.f32 	%f82, %f32, 0fA7C234C5, %f34;
	abs.f32 	%f9, %f7;
	setp.ltu.f32 	%p2, %f9, 0f47CE4780;
	@%p2 bra 	$L__BB1_9;
	setp.neu.f32 	%p3, %f9, 0f7F800000;
	@%p3 bra 	$L__BB1_4;
	mov.f32 	%f37, 0f00000000;
	mul.rn.f32 	%f82, %f7, %f37;
	mov.b32 	%r87, 0;
	bra.uni 	$L__BB1_9;
$L__BB1_4:
	mov.b32 	%r3, %f7;
	shl.b32 	%r42, %r3, 8;
	or.b32  	%r4, %r42, -2147483648;
	mov.b64 	%rd50, 0;
	mov.b32 	%r84, 0;
	mov.u64 	%rd48, __cudart_i2opi_f;
	mov.u64 	%rd49, %rd1;
$L__BB1_5:
	.pragma "nounroll";
	ld.global.nc.u32 	%r43, [%rd48];
	mad.wide.u32 	%rd31, %r43, %r4, %rd50;
	shr.u64 	%rd50, %rd31, 32;
	st.local.u32 	[%rd49], %rd31;
	add.s32 	%r84, %r84, 1;
	add.s64 	%rd49, %rd49, 4;
	add.s64 	%rd48, %rd48, 4;
	setp.ne.s32 	%p4, %r84, 6;
	@%p4 bra 	$L__BB1_5;
	shr.u32 	%r44, %r3, 23;
	st.local.u32 	[%rd1+24], %rd50;
	and.b32  	%r7, %r44, 31;
	and.b32  	%r45, %r44, 224;
	add.s32 	%r46, %r45, -128;
	shr.u32 	%r47, %r46, 5;
	mul.wide.u32 	%rd32, %r47, 4;
	sub.s64 	%rd8, %rd1, %rd32;
	ld.local.u32 	%r85, [%rd8+24];
	ld.local.u32 	%r86, [%rd8+20];
	setp.eq.s32 	%p5, %r7, 0;
	@%p5 bra 	$L__BB1_8;
	shf.l.wrap.b32 	%r85, %r86, %r85, %r7;
	ld.local.u32 	%r48, [%rd8+16];
	shf.l.wrap.b32 	%r86, %r48, %r86, %r7;
$L__BB1_8:
	shr.u32 	%r49, %r85, 30;
	shf.l.wrap.b32 	%r50, %r86, %r85, 2;
	shl.b32 	%r51, %r86, 2;
	shr.u32 	%r52, %r50, 31;
	add.s32 	%r53, %r52, %r49;
	neg.s32 	%r54, %r53;
	setp.lt.s32 	%p6, %r3, 0;
	selp.b32 	%r87, %r54, %r53, %p6;
	xor.b32  	%r55, %r50, %r3;
	shr.s32 	%r56, %r50, 31;
	xor.b32  	%r57, %r56, %r50;
	xor.b32  	%r58, %r56, %r51;
	cvt.u64.u32 	%rd33, %r57;
	shl.b64 	%rd34, %rd33, 32;
	cvt.u64.u32 	%rd35, %r58;
	or.b64  	%rd36, %rd34, %rd35;
	cvt.rn.f64.s64 	%fd1, %rd36;
	mul.f64 	%fd2, %fd1, 0d3BF921FB54442D19;
	cvt.rn.f32.f64 	%f35, %fd2;
	neg.f32 	%f36, %f35;
	setp.lt.s32 	%p7, %r55, 0;
	selp.f32 	%f82, %f36, %f35, %p7;
$L__BB1_9:
	mul.rn.f32 	%f38, %f82, %f82;
	and.b32  	%r60, %r87, 1;
	setp.eq.b32 	%p8, %r60, 1;
	selp.f32 	%f39, 0f3F800000, %f82, %p8;
	fma.rn.f32 	%f40, %f38, %f39, 0f00000000;
	fma.rn.f32 	%f41, %f38, 0f37CBAC00, 0fBAB607ED;
	selp.f32 	%f42, %f41, 0fB94D4153, %p8;
	selp.f32 	%f43, 0f3D2AAABB, 0f3C0885E4, %p8;
	fma.rn.f32 	%f44, %f42, %f38, %f43;
	selp.f32 	%f45, 0fBEFFFFFF, 0fBE2AAAA8, %p8;
	fma.rn.f32 	%f46, %f44, %f38, %f45;
	fma.rn.f32 	%f47, %f46, %f40, %f39;
	and.b32  	%r61, %r87, 2;
	setp.eq.s32 	%p9, %r61, 0;
	mov.f32 	%f48, 0f00000000;
	sub.f32 	%f49, %f48, %f47;
	selp.f32 	%f50, %f47, %f49, %p9;
	fma.rn.f32 	%f51, %f22, %f50, %f7;
	div.rn.f32 	%f13, %f51, %f23;
	mul.f32 	%f14, %f23, %f3;
	mul.f32 	%f52, %f14, 0f3F22F983;
	cvt.rni.s32.f32 	%r91, %f52;
	cvt.rn.f32.s32 	%f53, %r91;
	fma.rn.f32 	%f54, %f53, 0fBFC90FDA, %f14;
	fma.rn.f32 	%f55, %f53, 0fB3A22168, %f54;
	fma.rn.f32 	%f83, %f53, 0fA7C234C5, %f55;
	abs.f32 	%f16, %f14;
	setp.ltu.f32 	%p10, %f16, 0f47CE4780;
	@%p10 bra 	$L__BB1_17;
	setp.neu.f32 	%p11, %f16, 0f7F800000;
	@%p11 bra 	$L__BB1_12;
	mov.f32 	%f58, 0f00000000;
	mul.rn.f32 	%f83, %f14, %f58;
	mov.b32 	%r91, 0;
	bra.uni 	$L__BB1_17;
$L__BB1_12:
	mov.b32 	%r17, %f14;
	shl.b32 	%r63, %r17, 8;
	or.b32  	%r18, %r63, -2147483648;
	mov.b64 	%rd53, 0;
	mov.b32 	%r88, 0;
	mov.u64 	%rd51, __cudart_i2opi_f;
	mov.u64 	%rd52, %rd1;
$L__BB1_13:
	.pragma "nounroll";
	ld.global.nc.u32 	%r64, [%rd51];
	mad.wide.u32 	%rd39, %r64, %r18, %rd53;
	shr.u64 	%rd53, %rd39, 32;
	st.local.u32 	[%rd52], %rd39;
	add.s32 	%r88, %r88, 1;
	add.s64 	%rd52, %rd52, 4;
	add.s64 	%rd51, %rd51, 4;
	setp.ne.s32 	%p12, %r88, 6;
	@%p12 bra 	$L__BB1_13;
	shr.u32 	%r65, %r17, 23;
	st.local.u32 	[%rd1+24], %rd53;
	and.b32  	%r21, %r65, 31;
	and.b32  	%r66, %r65, 224;
	add.s32 	%r67, %r66, -128;
	shr.u32 	%r68, %r67, 5;
	mul.wide.u32 	%rd40, %r68, 4;
	sub.s64 	%rd15, %rd1, %rd40;
	ld.local.u32 	%r89, [%rd15+24];
	ld.local.u32 	%r90, [%rd15+20];
	setp.eq.s32 	%p13, %r21, 0;
	@%p13 bra 	$L__BB1_16;
	shf.l.wrap.b32 	%r89, %r90, %r89, %r21;
	ld.local.u32 	%r69, [%rd15+16];
	shf.l.wrap.b32 	%r90, %r69, %r90, %r21;
$L__BB1_16:
	shr.u32 	%r70, %r89, 30;
	shf.l.wrap.b32 	%r71, %r90, %r89, 2;
	shl.b32 	%r72, %r90, 2;
	shr.u32 	%r73, %r71, 31;
	add.s32 	%r74, %r73, %r70;
	neg.s32 	%r75, %r74;
	setp.lt.s32 	%p14, %r17, 0;
	selp.b32 	%r91, %r75, %r74, %p14;
	xor.b32  	%r76, %r71, %r17;
	shr.s32 	%r77, %r71, 31;
	xor.b32  	%r78, %r77, %r71;
	xor.b32  	%r79, %r77, %r72;
	cvt.u64.u32 	%rd41, %r78;
	shl.b64 	%rd42, %rd41, 32;
	cvt.u64.u32 	%rd43, %r79;
	or.b64  	%rd44, %rd42, %rd43;
	cvt.rn.f64.s64 	%fd3, %rd44;
	mul.f64 	%fd4, %fd3, 0d3BF921FB54442D19;
	cvt.rn.f32.f64 	%f56, %fd4;
	neg.f32 	%f57, %f56;
	setp.lt.s32 	%p15, %r76, 0;
	selp.f32 	%f83, %f57, %f56, %p15;
$L__BB1_17:
	add.s32 	%r81, %r91, 1;
	mul.rn.f32 	%f59, %f83, %f83;
	and.b32  	%r82, %r91, 1;
	setp.eq.b32 	%p16, %r82, 1;
	selp.f32 	%f60, %f83, 0f3F800000, %p16;
	fma.rn.f32 	%f61, %f59, %f60, 0f00000000;
	fma.rn.f32 	%f62, %f59, 0f37CBAC00, 0fBAB607ED;
	selp.f32 	%f63, 0fB94D4153, %f62, %p16;
	selp.f32 	%f64, 0f3C0885E4, 0f3D2AAABB, %p16;
	fma.rn.f32 	%f65, %f63, %f59, %f64;
	selp.f32 	%f66, 0fBE2AAAA8, 0fBEFFFFFF, %p16;
	fma.rn.f32 	%f67, %f65, %f59, %f66;
	fma.rn.f32 	%f68, %f67, %f61, %f60;
	and.b32  	%r83, %r81, 2;
	setp.eq.s32 	%p17, %r83, 0;
	mov.f32 	%f69, 0f00000000;
	sub.f32 	%f70, %f69, %f68;
	selp.f32 	%f71, %f68, %f70, %p17;
	fma.rn.f32 	%f72, %f22, %f71, 0f3F800000;
	div.rn.f32 	%f73, %f72, %f13;
	div.rn.f32 	%f74, %f73, %f21;
	mul.f32 	%f75, %f1, %f74;
	mul.f32 	%f76, %f2, %f75;
	mul.f32 	%f77, %f76, %f5;
	div.rn.f32 	%f78, %f5, %f6;
	add.f32 	%f79, %f78, %f4;
	sub.f32 	%f80, %f79, %f77;
	div.rn.f32 	%f81, %f80, %f4;
	cvta.to.global.u64 	%rd45, %rd19;
	add.s64 	%rd47, %rd45, %rd24;
	st.global.f32 	[%rd47], %f81;
$L__BB1_18:
	ret;

}


// ===== COMPILED SASS (sm_100) =====

	.target	sm_100

	.elftype	@"ET_EXEC"


//--------------------- .note.nv.tkinfo           --------------------------
	.section	.note.nv.tkinfo,"",@"SHT_NOTE"
	.sectionflags	@"SHF_NOTE_NV_TKINFO"
	.tkinfo
        /*0018*/ 	.word	0x00000002
        /*0030*/ 	.string	""
        /*0030*/ 	.string	"ptxas"
        /*0030*/ 	.string	"Cuda compilation tools, release 13.0, V13.0.88"
        /*0030*/ 	.string	"Build cuda_13.0.r13.0/compiler.36424714_0"
        /*0030*/ 	.string	"-arch sm_100 -m 64 "



//--------------------- .note.nv.cuinfo           --------------------------
	.section	.note.nv.cuinfo,"",@"SHT_NOTE"
	.sectionflags	@"SHF_NOTE_NV_CUINFO"
        /*0018*/ 	.short	0x0002
        /*001a*/ 	.short	0x0064
        /*001c*/ 	.short	0x0082
	.zero		2


//--------------------- .nv.info                  --------------------------
	.section	.nv.info,"",@"SHT_CUDA_INFO"
	.align	4


	//----- nvinfo : EIATTR_REGCOUNT
	.align		4
        /*0000*/ 	.byte	0x04, 0x2f
        /*0002*/ 	.short	(.L_11 - .L_10)
	.align		4
.L_10:
        /*0004*/ 	.word	index@(_Z20initialize_particlesPfS_S_S_ffiff)
        /*0008*/ 	.word	0x00000020


	//----- nvinfo : EIATTR_FRAME_SIZE
	.align		4
.L_11:
        /*000c*/ 	.byte	0x04, 0x11
        /*000e*/ 	.short	(.L_13 - .L_12)
	.align		4
.L_12:
        /*0010*/ 	.word	index@($__internal_3_$__cuda_sm3x_div_rn_noftz_f32_slowpath)
        /*0014*/ 	.word	0x00000050


	//----- nvinfo : EIATTR_FRAME_SIZE
	.align		4
.L_13:
        /*0018*/ 	.byte	0x04, 0x11
        /*001a*/ 	.short	(.L_15 - .L_14)
	.align		4
.L_14:
        /*001c*/ 	.word	index@($__internal_2_$__cuda_sm20_sqrt_rn_f32_slowpath)
        /*0020*/ 	.word	0x00000050


	//----- nvinfo : EIATTR_FRAME_SIZE
	.align		4
.L_15:
        /*0024*/ 	.byte	0x04, 0x11
        /*0026*/ 	.short	(.L_17 - .L_16)
	.align		4
.L_16:
        /*0028*/ 	.word	index@($__internal_1_$__cuda_sm20_rcp_rn_f32_slowpath)
        /*002c*/ 	.word	0x00000050


	//----- nvinfo : EIATTR_FRAME_SIZE
	.align		4
.L_17:
        /*0030*/ 	.byte	0x04, 0x11
        /*0032*/ 	.short	(.L_19 - .L_18)
	.align		4
.L_18:
        /*0034*/ 	.word	index@(_Z20initialize_particlesPfS_S_S_ffiff)
        /*0038*/ 	.word	0x00000050


	//----- nvinfo : EIATTR_REGCOUNT
	.align		4
.L_19:
        /*003c*/ 	.byte	0x04, 0x2f
        /*003e*/ 	.short	(.L_21 - .L_20)
	.align		4
.L_20:
        /*0040*/ 	.word	index@(_Z18initialize_weightsPfS_S_S_iiiffff)
        /*0044*/ 	.word	0x00000016


	//----- nvinfo : EIATTR_FRAME_SIZE
	.align		4
.L_21:
        /*0048*/ 	.byte	0x04, 0x11
        /*004a*/ 	.short	(.L_23 - .L_22)
	.align		4
.L_22:
        /*004c*/ 	.word	index@($__internal_0_$__cuda_sm3x_div_rn_noftz_f32_slowpath)
        /*0050*/ 	.word	0x00000020


	//----- nvinfo : EIATTR_FRAME_SIZE
	.align		4
.L_23:
        /*0054*/ 	.byte	0x04, 0x11
        /*0056*/ 	.short	(.L_25 - .L_24)
	.align		4
.L_24:
        /*0058*/ 	.word	index@(_Z18initialize_weightsPfS_S_S_iiiffff)
        /*005c*/ 	.word	0x00000020


	//----- nvinfo : EIATTR_MIN_STACK_SIZE
	.align		4
.L_25:
        /*0060*/ 	.byte	0x04, 0x12
        /*0062*/ 	.short	(.L_27 - .L_26)
	.align		4
.L_26:
        /*0064*/ 	.word	index@(_Z18initialize_weightsPfS_S_S_iiiffff)
        /*0068*/ 	.word	0x00000020


	//----- nvinfo : EIATTR_MIN_STACK_SIZE
	.align		4
.L_27:
        /*006c*/ 	.byte	0x04, 0x12
        /*006e*/ 	.short	(.L_29 - .L_28)
	.align		4
.L_28:
        /*0070*/ 	.word	index@(_Z20initialize_particlesPfS_S_S_ffiff)
        /*0074*/ 	.word	0x00000050
.L_29:


//--------------------- .nv.compat                --------------------------
	.section	.nv.compat,"",@"SHT_CUDA_COMPAT_INFO"
	.align	4
        /*0000*/ 	.byte	0x02, 0x09, 0x00, 0x00, 0x02, 0x02, 0x01, 0x00, 0x02, 0x05, 0x05, 0x00, 0x03, 0x07, 0x01, 0x01
        /*0010*/ 	.byte	0x02, 0x03, 0x00, 0x00, 0x02, 0x06, 0x01, 0x00, 0x04, 0x0b, 0x08, 0x00, 0x01, 0x00, 0x00, 0x00
        /*0020*/ 	.byte	0x00, 0x00, 0x00, 0x00


//--------------------- .nv.info._Z18initialize_weightsPfS_S_S_iiiffff --------------------------
	.section	.nv.info._Z18initialize_weightsPfS_S_S_iiiffff,"",@"SHT_CUDA_INFO"
	.sectionflags	@""
	.align	4


	//----- nvinfo : EIATTR_CUDA_API_VERSION
	.align		4
        /*0000*/ 	.byte	0x04, 0x37
        /*0002*/ 	.short	(.L_31 - .L_30)
.L_30:
        /*0004*/ 	.word	0x00000082


	//----- nvinfo : EIATTR_KPARAM_INFO
	.align		4
.L_31:
        /*0008*/ 	.byte	0x04, 0x17
        /*000a*/ 	.short	(.L_33 - .L_32)
.L_32:
        /*000c*/ 	.word	0x00000000
        /*0010*/ 	.short	0x000a
        /*0012*/ 	.short	0x0038
        /*0014*/ 	.byte	0x00, 0xf0, 0x11, 0x00


	//----- nvinfo : EIATTR_KPARAM_INFO
	.align		4
.L_33:
        /*0018*/ 	.byte	0x04, 0x17
        /*001a*/ 	.short	(.L_35 - .L_34)
.L_34:
        /*001c*/ 	.word	0x00000000
        /*0020*/ 	.short	0x0009
        /*0022*/ 	.short	0x0034
        /*0024*/ 	.byte	0x00, 0xf0, 0x11, 0x00


	//----- nvinfo : EIATTR_KPARAM_INFO
	.align		4
.L_35:
        /*0028*/ 	.byte	0x04, 0x17
        /*002a*/ 	.short	(.L_37 - .L_36)
.L_36:
        /*002c*/ 	.word	0x00000000
        /*0030*/ 	.short	0x0008
        /*0032*/ 	.short	0x0030
        /*0034*/ 	.byte	0x00, 0xf0, 0x11, 0x00


	//----- nvinfo : EIATTR_KPARAM_INFO
	.align		4
.L_37:
        /*0038*/ 	.byte	0x04, 0x17
        /*003a*/ 	.short	(.L_39 - .L_38)
.L_38:
        /*003c*/ 	.word	0x00000000
        /*0040*/ 	.short	0x0007
        /*0042*/ 	.short	0x002c
        /*0044*/ 	.byte	0x00, 0xf0, 0x11, 0x00


	//----- nvinfo : EIATTR_KPARAM_INFO
	.align		4
.L_39:
        /*0048*/ 	.byte	0x04, 0x17
        /*004a*/ 	.short	(.L_41 - .L_40)
.L_40:
        /*004c*/ 	.word	0x00000000
        /*0050*/ 	.short	0x0006
        /*0052*/ 	.short	0x0028
        /*0054*/ 	.byte	0x00, 0xf0, 0x11, 0x00


	//----- nvinfo : EIATTR_KPARAM_INFO
	.align		4
.L_41:
        /*0058*/ 	.byte	0x04, 0x17
        /*005a*/ 	.short	(.L_43 - .L_42)
.L_42:
        /*005c*/ 	.word	0x00000000
        /*0060*/ 	.short	0x0005
        /*0062*/ 	.short	0x0024
        /*0064*/ 	.byte	0x00, 0xf0, 0x11, 0x00


	//----- nvinfo : EIATTR_KPARAM_INFO
	.align		4
.L_43:
        /*0068*/ 	.byte	0x04, 0x17
        /*006a*/ 	.short	(.L_45 - .L_44)
.L_44:
        /*006c*/ 	.word	0x00000000
        /*0070*/ 	.short	0x0004
        /*0072*/ 	.short	0x0020
        /*0074*/ 	.byte	0x00, 0xf0, 0x11, 0x00


	//----- nvinfo : EIATTR_KPARAM_INFO
	.align		4
.L_45:
        /*0078*/ 	.byte	0x04, 0x17
        /*007a*/ 	.short	(.L_47 - .L_46)
.L_46:
        /*007c*/ 	.word	0x00000000
        /*0080*/ 	.short	0x0003
        /*0082*/ 	.short	0x0018
        /*0084*/ 	.byte	0x00, 0xf5, 0x21, 0x00


	//----- nvinfo : EIATTR_KPARAM_INFO
	.align		4
.L_47:
        /*0088*/ 	.byte	0x04, 0x17
        /*008a*/ 	.short	(.L_49 - .L_48)
.L_48:
        /*008c*/ 	.word	0x00000000
        /*0090*/ 	.short	0x0002
        /*0092*/ 	.short	0x0010
        /*0094*/ 	.byte	0x00, 0xf5, 0x21, 0x00


	//----- nvinfo : EIATTR_KPARAM_INFO
	.align		4
.L_49:
        /*0098*/ 	.byte	0x04, 0x17
        /*009a*/ 	.short	(.L_51 - .L_50)
.L_50:
        /*009c*/ 	.word	0x00000000
        /*00a0*/ 	.short	0x0001
        /*00a2*/ 	.short	0x0008
        /*00a4*/ 	.byte	0x00, 0xf5, 0x21, 0x00


	//----- nvinfo : EIATTR_KPARAM_INFO
	.align		4
.L_51:
        /*00a8*/ 	.byte	0x04, 0x17
        /*00aa*/ 	.short	(.L_53 - .L_52)
.L_52:
        /*00ac*/ 	.word	0x00000000
        /*00b0*/ 	.short	0x0000
        /*00b2*/ 	.short	0x0000
        /*00b4*/ 	.byte	0x00, 0xf5, 0x21, 0x00


	//----- nvinfo : EIATTR_SPARSE_MMA_MASK
	.align		4
.L_53:
        /*00b8*/ 	.byte	0x03, 0x50
        /*00ba*/ 	.short	0x0000


	//----- nvinfo : EIATTR_MAXREG_COUNT
	.align		4
        /*00bc*/ 	.byte	0x03, 0x1b
        /*00be*/ 	.short	0x00ff


	//----- nvinfo : EIATTR_MERCURY_ISA_VERSION
	.align		4
        /*00c0*/ 	.byte	0x03, 0x5f
        /*00c2*/ 	.short	0x0101


	//----- nvinfo : EIATTR_VRC_CTA_INIT_COUNT
	.align		4
        /*00c4*/ 	.byte	0x02, 0x4a
	.zero		1
	.zero		1


	//----- nvinfo : EIATTR_EXIT_INSTR_OFFSETS
	.align		4
        /*00c8*/ 	.byte	0x04, 0x1c
        /*00ca*/ 	.short	(.L_55 - .L_54)


	//   ....[0]....
.L_54:
        /*00cc*/ 	.word	0x00000080


	//   ....[1]....
        /*00d0*/ 	.word	0x000018e0


	//----- nvinfo : EIATTR_CRS_STACK_SIZE
	.align		4
.L_55:
        /*00d4*/ 	.byte	0x04, 0x1e
        /*00d6*/ 	.short	(.L_57 - .L_56)
.L_56:
        /*00d8*/ 	.word	0x00000000


	//----- nvinfo : EIATTR_CBANK_PARAM_SIZE
	.align		4
.L_57:
        /*00dc*/ 	.byte	0x03, 0x19
        /*00de*/ 	.short	0x003c


	//----- nvinfo : EIATTR_PARAM_CBANK
	.align		4
        /*00e0*/ 	.byte	0x04, 0x0a
        /*00e2*/ 	.short	(.L_59 - .L_58)
	.align		4
.L_58:
        /*00e4*/ 	.word	index@(.nv.constant0._Z18initialize_weightsPfS_S_S_iiiffff)
        /*00e8*/ 	.short	0x0380
        /*00ea*/ 	.short	0x003c


	//----- nvinfo : EIATTR_SW_WAR
	.align		4
.L_59:
        /*00ec*/ 	.byte	0x04, 0x36
        /*00ee*/ 	.short	(.L_61 - .L_60)
.L_60:
        /*00f0*/ 	.word	0x00000008
.L_61:


//--------------------- .nv.info._Z20initialize_particlesPfS_S_S_ffiff --------------------------
	.section	.nv.info._Z20initialize_particlesPfS_S_S_ffiff,"",@"SHT_CUDA_INFO"
	.sectionflags	@""
	.align	4


	//----- nvinfo : EIATTR_CUDA_API_VERSION
	.align		4
        /*0000*/ 	.byte	0x04, 0x37
        /*0002*/ 	.short	(.L_63 - .L_62)
.L_62:
        /*0004*/ 	.word	0x00000082


	//----- nvinfo : EIATTR_KPARAM_INFO
	.align		4
.L_63:
        /*0008*/ 	.byte	0x04, 0x17
        /*000a*/ 	.short	(.L_65 - .L_64)
.L_64:
        /*000c*/ 	.word	0x00000000
        /*0010*/ 	.short	0x0008
        /*0012*/ 	.short	0x0030
        /*0014*/ 	.byte	0x00, 0xf0, 0x11, 0x00


	//----- nvinfo : EIATTR_KPARAM_INFO
	.align		4
.L_65:
        /*0018*/ 	.byte	0x04, 0x17
        /*001a*/ 	.short	(.L_67 - .L_66)
.L_66:
        /*001c*/ 	.word	0x00000000
        /*0020*/ 	.short	0x0007
        /*0022*/ 	.short	0x002c
        /*0024*/ 	.byte	0x00, 0xf0, 0x11, 0x00


	//----- nvinfo : EIATTR_KPARAM_INFO
	.align		4
.L_67:
        /*0028*/ 	.byte	0x04, 0x17
        /*002a*/ 	.short	(.L_69 - .L_68)
.L_68:
        /*002c*/ 	.word	0x00000000
        /*0030*/ 	.short	0x0006
        /*0032*/ 	.short	0x0028
        /*0034*/ 	.byte	0x00, 0xf0, 0x11, 0x00


	//----- nvinfo : EIATTR_KPARAM_INFO
	.align		4
.L_69:
        /*0038*/ 	.byte	0x04, 0x17
        /*003a*/ 	.short	(.L_71 - .L_70)
.L_70:
        /*003c*/ 	.word	0x00000000
        /*0040*/ 	.short	0x0005
        /*0042*/ 	.short	0x0024
        /*0044*/ 	.byte	0x00, 0xf0, 0x11, 0x00


	//----- nvinfo : EIATTR_KPARAM_INFO
	.align		4
.L_71:
        /*0048*/ 	.byte	0x04, 0x17
        /*004a*/ 	.short	(.L_73 - .L_72)
.L_72:
        /*004c*/ 	.word	0x00000000
        /*0050*/ 	.short	0x0004
        /*0052*/ 	.short	0x0020
        /*0054*/ 	.byte	0x00, 0xf0, 0x11, 0x00


	//----- nvinfo : EIATTR_KPARAM_INFO
	.align		4
.L_73:
        /*0058*/ 	.byte	0x04, 0x17
        /*005a*/ 	.short	(.L_75 - .L_74)
.L_74:
        /*005c*/ 	.word	0x00000000
        /*0060*/ 	.short	0x0003
        /*0062*/ 	.short	0x0018
        /*0064*/ 	.byte	0x00, 0xf5, 0x21, 0x00


	//----- nvinfo : EIATTR_KPARAM_INFO
	.align		4
.L_75:
        /*0068*/ 	.byte	0x04, 0x17
        /*006a*/ 	.short	(.L_77 - .L_76)
.L_76:
        /*006c*/ 	.word	0x00000000
        /*0070*/ 	.short	0x0002
        /*0072*/ 	.short	0x0010
        /*0074*/ 	.byte	0x00, 0xf5, 0x21, 0x00


	//----- nvinfo : EIATTR_KPARAM_INFO
	.align		4
.L_77:
        /*0078*/ 	.byte	0x04, 0x17
        /*007a*/ 	.short	(.L_79 - .L_78)
.L_78:
        /*007c*/ 	.word	0x00000000
        /*0080*/ 	.short	0x0001
        /*0082*/ 	.short	0x0008
        /*0084*/ 	.byte	0x00, 0xf5, 0x21, 0x00


	//----- nvinfo : EIATTR_KPARAM_INFO
	.align		4
.L_79:
        /*0088*/ 	.byte	0x04, 0x17
        /*008a*/ 	.short	(.L_81 - .L_80)
.L_80:
        /*008c*/ 	.word	0x00000000
        /*0090*/ 	.short	0x0000
        /*0092*/ 	.short	0x0000
        /*0094*/ 	.byte	0x00, 0xf5, 0x21, 0x00


	//----- nvinfo : EIATTR_SPARSE_MMA_MASK
	.align		4
.L_81:
        /*0098*/ 	.byte	0x03, 0x50
        /*009a*/ 	.short	0x0000


	//----- nvinfo : EIATTR_MAXREG_COUNT
	.align		4
        /*009c*/ 	.byte	0x03, 0x1b
        /*009e*/ 	.short	0x00ff


	//----- nvinfo : EIATTR_MERCURY_ISA_VERSION
	.align		4
        /*00a0*/ 	.byte	0x03, 0x5f
        /*00a2*/ 	.short	0x0101


	//----- nvinfo : EIATTR_VRC_CTA_INIT_COUNT
	.align		4
        /*00a4*/ 	.byte	0x02, 0x4a
	.zero		1
	.zero		1


	//----- nvinfo : EIATTR_EXIT_INSTR_OFFSETS
	.align		4
        /*00a8*/ 	.byte	0x04, 0x1c
        /*00aa*/ 	.short	(.L_83 - .L_82)


	//   ....[0]....
.L_82:
        /*00ac*/ 	.word	0x00000080


	//   ....[1]....
        /*00b0*/ 	.word	0x00004690


	//----- nvinfo : EIATTR_CRS_STACK_SIZE
	.align		4
.L_83:
        /*00b4*/ 	.byte	0x04, 0x1e
        /*00b6*/ 	.short	(.L_85 - .L_84)
.L_84:
        /*00b8*/ 	.word	0x00000000


	//----- nvinfo : EIATTR_CBANK_PARAM_SIZE
	.align		4
.L_85:
        /*00bc*/ 	.byte	0x03, 0x19
        /*00be*/ 	.short	0x0034


	//----- nvinfo : EIATTR_PARAM_CBANK
	.align		4
        /*00c0*/ 	.byte	0x04, 0x0a
        /*00c2*/ 	.short	(.L_87 - .L_86)
	.align		4
.L_86:
        /*00c4*/ 	.word	index@(.nv.constant0._Z20initialize_particlesPfS_S_S_ffiff)
        /*00c8*/ 	.short	0x0380
        /*00ca*/ 	.short	0x0034


	//----- nvinfo : EIATTR_SW_WAR
	.align		4
.L_87:
        /*00cc*/ 	.byte	0x04, 0x36
        /*00ce*/ 	.short	(.L_89 - .L_88)
.L_88:
        /*00d0*/ 	.word	0x00000008
.L_89:


//--------------------- .nv.callgraph             --------------------------
	.section	.nv.callgraph,"",@"SHT_CUDA_CALLGRAPH"
	.align	4
	.sectionentsize	8
	.align		4
        /*0000*/ 	.word	0x00000000
	.align		4
        /*0004*/ 	.word	0xffffffff
	.align		4
        /*0008*/ 	.word	0x00000000
	.align		4
        /*000c*/ 	.word	0xfffffffe
	.align		4
        /*0010*/ 	.word	0x00000000
	.align		4
        /*0014*/ 	.word	0xfffffffd
	.align		4
        /*0018*/ 	.word	0x00000000
	.align		4
        /*001c*/ 	.word	0xfffffffc


//--------------------- .nv.constant4             --------------------------
	.section	.nv.constant4,"a",@progbits
	.align	8
	.align		8
.nv.constant4:
        /*0000*/ 	.dword	precalc_xorwow_matrix
	.align		8
        /*0008*/ 	.dword	precalc_xorwow_offset_matrix
	.align		8
        /*0010*/ 	.dword	mrg32k3aM1
	.align		8
        /*0018*/ 	.dword	mrg32k3aM2
	.align		8
        /*0020*/ 	.dword	mrg32k3aM1SubSeq
	.align		8
        /*0028*/ 	.dword	mrg32k3aM2SubSeq
	.align		8
        /*0030*/ 	.dword	mrg32k3aM1Seq
	.align		8
        /*0038*/ 	.dword	mrg32k3aM2Seq
	.align		8
        /*0040*/ 	.dword	__cudart_i2opi_f


//--------------------- .nv.constant3             --------------------------
	.section	.nv.constant3,"a",@progbits
	.align	8
.nv.constant3:
	.type		__cr_lgamma_table,@object
	.size		__cr_lgamma_table,(.L_8 - __cr_lgamma_table)
__cr_lgamma_table:
        /*0000*/ 	.byte	0x00, 0x00, 0x00, 0x00, 0x00, 0x00, 0x00, 0x00, 0x00, 0x00, 0x00, 0x00, 0x00, 0x00, 0x00, 0x00
        /*0010*/ 	.byte	0xef, 0x39, 0xfa, 0xfe, 0x42, 0x2e, 0xe6, 0x3f, 0x02, 0x20, 0x2a, 0xfa, 0x0b, 0xab, 0xfc, 0x3f
        /*0020*/ 	.byte	0xf9, 0x2c, 0x92, 0x7c, 0xa7, 0x6c, 0x09, 0x40, 0xc9, 0x79, 0x44, 0x3c, 0x64, 0x26, 0x13, 0x40
        /*0030*/ 	.byte	0xca, 0x01, 0xcf, 0x3a, 0x27, 0x51, 0x1a, 0x40, 0x30, 0xcc, 0x2d, 0xf3, 0xe1, 0x0c, 0x21, 0x40
        /*0040*/ 	.byte	0x0d, 0xb7, 0xfc, 0x82, 0x8e, 0x35, 0x25, 0x40
.L_8:


//--------------------- .text._Z18initialize_weightsPfS_S_S_iiiffff --------------------------
	.section	.text._Z18initialize_weightsPfS_S_S_iiiffff,"ax",@progbits
	.align	128
        .global         _Z18initialize_weightsPfS_S_S_iiiffff
        .type           _Z18initialize_weightsPfS_S_S_iiiffff,@function
        .size           _Z18initialize_weightsPfS_S_S_iiiffff,(.L_x_87 - _Z18initialize_weightsPfS_S_S_iiiffff)
        .other          _Z18initialize_weightsPfS_S_S_iiiffff,@"STO_CUDA_ENTRY STV_DEFAULT"
_Z18initialize_weightsPfS_S_S_iiiffff:
.text._Z18initialize_weightsPfS_S_S_iiiffff:
[----:B------:R-:W0:Y:S01]  /*0000*/  LDC R1, c[0x0][0x37c] ;  /* 0x0000df00ff017b82 */ /* 0x000e220000000800 */
[----:B------:R-:W1:Y:S07]  /*0010*/  S2R R3, SR_TID.X ;  /* 0x0000000000037919 */ /* 0x000e6e0000002100 */
[----:B------:R-:W1:Y:S01]  /*0020*/  S2UR UR4, SR_CTAID.X ;  /* 0x00000000000479c3 */ /* 0x000e620000002500 */
[----:B------:R-:W2:Y:S01]  /*0030*/  LDCU UR5, c[0x0][0x3a0] ;  /* 0x00007400ff0577ac */ /* 0x000ea20008000800 */
[----:B0-----:R-:W-:-:S06]  /*0040*/  VIADD R1, R1, 0xffffffe0 ;  /* 0xffffffe001017836 */ /* 0x001fcc0000000000 */
[----:B------:R-:W1:Y:S02]  /*0050*/  LDC R6, c[0x0][0x360] ;  /* 0x0000d800ff067b82 */ /* 0x000e640000000800 */
[----:B-1----:R-:W-:-:S05]  /*0060*/  IMAD R6, R6, UR4, R3 ;  /* 0x0000000406067c24 */ /* 0x002fca000f8e0203 */
[----:B--2---:R-:W-:-:S13]  /*0070*/  ISETP.GE.AND P0, PT, R6, UR5, PT ;  /* 0x0000000506007c0c */ /* 0x004fda000bf06270 */
[----:B------:R-:W-:Y:S05]  /*0080*/  @P0 EXIT ;  /* 0x000000000000094d */ /* 0x000fea0003800000 */
[----:B------:R-:W0:Y:S02]  /*0090*/  LDCU UR4, c[0x0][0x3a4] ;  /* 0x00007480ff0477ac */ /* 0x000e240008000800 */
[----:B0-----:R-:W-:Y:S01]  /*00a0*/  I2FP.F32.S32 R5, UR4 ;  /* 0x0000000400057c45 */ /* 0x001fe20008201400 */
[----:B------:R-:W0:Y:S03]  /*00b0*/  LDCU UR4, c[0x0][0x3ac] ;  /* 0x00007580ff0477ac */ /* 0x000e260008000800 */
[----:B------:R-:W1:Y:S01]  /*00c0*/  MUFU.RCP R0, R5 ;  /* 0x0000000500007308 */ /* 0x000e620000001000 */
[----:B0-----:R-:W-:Y:S02]  /*00d0*/  IMAD.U32 R4, RZ, RZ, UR4 ;  /* 0x00000004ff047e24 */ /* 0x001fe4000f8e00ff */
[----:B-1----:R-:W-:-:S05]  /*00e0*/  FFMA R3, -R5, R0, 1 ;  /* 0x3f80000005037423 */ /* 0x002fca0000000100 */
[----:B------:R-:W0:Y:S01]  /*00f0*/  FCHK P0, R4, R5 ;  /* 0x0000000504007302 */ /* 0x000e220000000000 */
[----:B------:R-:W-:-:S04]  /*0100*/  FFMA R0, R0, R3, R0 ;  /* 0x0000000300007223 */ /* 0x000fc80000000000 */
[----:B------:R-:W-:-:S04]  /*0110*/  FFMA R7, R0, UR4, RZ ;  /* 0x0000000400077c23 */ /* 0x000fc800080000ff */
[----:B------:R-:W-:-:S04]  /*0120*/  FFMA R2, -R5, R7, UR4 ;  /* 0x0000000405027e23 */ /* 0x000fc80008000107 */
[----:B------:R-:W-:Y:S01]  /*0130*/  FFMA R7, R0, R2, R7 ;  /* 0x0000000200077223 */ /* 0x000fe20000000007 */
[----:B0-----:R-:W-:Y:S06]  /*0140*/  @!P0 BRA `(.L_x_0) ;  /* 0x0000000000188947 */ /* 0x001fec0003800000 */
[----:B------:R-:W0:Y:S01]  /*0150*/  LDCU UR4, c[0x0][0x3ac] ;  /* 0x00007580ff0477ac */ /* 0x000e220008000800 */
[----:B------:R-:W-:Y:S02]  /*0160*/  MOV R3, R5 ;  /* 0x0000000500037202 */ /* 0x000fe40000000f00 */
[----:B------:R-:W-:Y:S01]  /*0170*/  MOV R10, 0x1a0 ;  /* 0x000001a0000a7802 */ /* 0x000fe20000000f00 */
[----:B0-----:R-:W-:-:S07]  /*0180*/  IMAD.U32 R2, RZ, RZ, UR4 ;  /* 0x00000004ff027e24 */ /* 0x001fce000f8e00ff */
[----:B------:R-:W-:Y:S05]  /*0190*/  CALL.REL.NOINC `($__internal_0_$__cuda_sm3x_div_rn_noftz_f32_slowpath) ;  /* 0x0000001400d47944 */ /* 0x000fea0003c00000 */
[----:B------:R-:W-:-:S07]  /*01a0*/  IMAD.MOV.U32 R7, RZ, RZ, R2 ;  /* 0x000000ffff077224 */ /* 0x000fce00078e0002 */
.L_x_0:
[----:B------:R-:W0:Y:S01]  /*01b0*/  LDCU UR4, c[0x0][0x3a8] ;  /* 0x00007500ff0477ac */ /* 0x000e220008000800 */
[----:B------:R-:W1:Y:S01]  /*01c0*/  LDCU.64 UR6, c[0x0][0x358] ;  /* 0x00006b00ff0677ac */ /* 0x000e620008000a00 */
[----:B0-----:R-:W-:Y:S01]  /*01d0*/  I2FP.F32.S32 R4, UR4 ;  /* 0x0000000400047c45 */ /* 0x001fe20008201400 */
[----:B------:R-:W0:Y:S03]  /*01e0*/  LDCU UR4, c[0x0][0x3b0] ;  /* 0x00007600ff0477ac */ /* 0x000e260008000800 */
[----:B------:R-:W2:Y:S01]  /*01f0*/  MUFU.RCP R3, R4 ;  /* 0x0000000400037308 */ /* 0x000ea20000001000 */
[----:B0-----:R-:W-:Y:S01]  /*0200*/  MOV R9, UR4 ;  /* 0x0000000400097c02 */ /* 0x001fe20008000f00 */
[----:B--2---:R-:W-:-:S06]  /*0210*/  FFMA R0, -R4, R3, 1 ;  /* 0x3f80000004007423 */ /* 0x004fcc0000000103 */
[----:B------:R-:W0:Y:S01]  /*0220*/  FCHK P0, R9, R4 ;  /* 0x0000000409007302 */ /* 0x000e220000000000 */
[----:B------:R-:W-:-:S04]  /*0230*/  FFMA R0, R3, R0, R3 ;  /* 0x0000000003007223 */ /* 0x000fc80000000003 */
[----:B------:R-:W-:-:S04]  /*0240*/  FFMA R3, R0, UR4, RZ ;  /* 0x0000000400037c23 */ /* 0x000fc800080000ff */
[----:B------:R-:W-:-:S04]  /*0250*/  FFMA R8, -R4, R3, UR4 ;  /* 0x0000000404087e23 */ /* 0x000fc80008000103 */
[----:B------:R-:W-:Y:S01]  /*0260*/  FFMA R8, R0, R8, R3 ;  /* 0x0000000800087223 */ /* 0x000fe20000000003 */
[----:B01----:R-:W-:Y:S06]  /*0270*/  @!P0 BRA `(.L_x_1) ;  /* 0x0000000000188947 */ /* 0x003fec0003800000 */
[----:B------:R-:W0:Y:S01]  /*0280*/  LDCU UR4, c[0x0][0x3b0] ;  /* 0x00007600ff0477ac */ /* 0x000e220008000800 */
[----:B------:R-:W-:Y:S01]  /*0290*/  IMAD.MOV.U32 R3, RZ, RZ, R4 ;  /* 0x000000ffff037224 */ /* 0x000fe200078e0004 */
[----:B------:R-:W-:Y:S01]  /*02a0*/  MOV R10, 0x2d0 ;  /* 0x000002d0000a7802 */ /* 0x000fe20000000f00 */
[----:B0-----:R-:W-:-:S07]  /*02b0*/  IMAD.U32 R2, RZ, RZ, UR4 ;  /* 0x00000004ff027e24 */ /* 0x001fce000f8e00ff */
[----:B------:R-:W-:Y:S05]  /*02c0*/  CALL.REL.NOINC `($__internal_0_$__cuda_sm3x_div_rn_noftz_f32_slowpath) ;  /* 0x0000001400887944 */ /* 0x000fea0003c00000 */
[----:B------:R-:W-:-:S07]  /*02d0*/  MOV R8, R2 ;  /* 0x0000000200087202 */ /* 0x000fce0000000f00 */
.L_x_1:
[----:B------:R-:W0:Y:S08]  /*02e0*/  LDC.64 R2, c[0x0][0x380] ;  /* 0x0000e000ff027b82 */ /* 0x000e300000000a00 */
[----:B------:R-:W1:Y:S01]  /*02f0*/  LDC R13, c[0x0][0x3ac] ;  /* 0x0000eb00ff0d7b82 */ /* 0x000e620000000800 */
[----:B0-----:R-:W-:-:S05]  /*0300*/  IMAD.WIDE R2, R6, 0x4, R2 ;  /* 0x0000000406027825 */ /* 0x001fca00078e0202 */
[----:B------:R-:W2:Y:S01]  /*0310*/  LDG.E R0, desc[UR6][R2.64] ;  /* 0x0000000602007981 */ /* 0x000ea2000c1e1900 */
[----:B------:R-:W-:Y:S01]  /*0320*/  BSSY.RECONVERGENT B0, `(.L_x_2) ;  /* 0x000000f000007945 */ /* 0x000fe20003800200 */
[----:B-1----:R-:W0:Y:S02]  /*0330*/  MUFU.RCP R9, R13 ;  /* 0x0000000d00097308 */ /* 0x002e240000001000 */
[----:B0-----:R-:W-:-:S04]  /*0340*/  FFMA R10, R9, -R13, 1 ;  /* 0x3f800000090a7423 */ /* 0x001fc8000000080d */
[----:B------:R-:W-:Y:S02]  /*0350*/  FFMA R9, R9, R10, R9 ;  /* 0x0000000a09097223 */ /* 0x000fe40000000009 */
[----:B--2---:R-:W0:Y:S02]  /*0360*/  FCHK P0, R0, R13 ;  /* 0x0000000d00007302 */ /* 0x004e240000000000 */
[----:B------:R-:W-:-:S04]  /*0370*/  FFMA R10, R0, R9, RZ ;  /* 0x00000009000a7223 */ /* 0x000fc800000000ff */
[----:B------:R-:W-:-:S04]  /*0380*/  FFMA R11, R10, -R13, R0 ;  /* 0x8000000d0a0b7223 */ /* 0x000fc80000000000 */
[----:B------:R-:W-:Y:S01]  /*0390*/  FFMA R10, R9, R11, R10 ;  /* 0x0000000b090a7223 */ /* 0x000fe2000000000a */
[----:B0-----:R-:W-:Y:S06]  /*03a0*/  @!P0 BRA `(.L_x_3) ;  /* 0x0000000000188947 */ /* 0x001fec0003800000 */
[----:B------:R-:W0:Y:S01]  /*03b0*/  LDCU UR4, c[0x0][0x3ac] ;  /* 0x00007580ff0477ac */ /* 0x000e220008000800 */
[----:B------:R-:W-:Y:S01]  /*03c0*/  IMAD.MOV.U32 R2, RZ, RZ, R0 ;  /* 0x000000ffff027224 */ /* 0x000fe200078e0000 */
[----:B------:R-:W-:Y:S01]  /*03d0*/  MOV R10, 0x400 ;  /* 0x00000400000a7802 */ /* 0x000fe20000000f00 */
[----:B0-----:R-:W-:-:S07]  /*03e0*/  IMAD.U32 R3, RZ, RZ, UR4 ;  /* 0x00000004ff037e24 */ /* 0x001fce000f8e00ff */
[----:B------:R-:W-:Y:S05]  /*03f0*/  CALL.REL.NOINC `($__internal_0_$__cuda_sm3x_div_rn_noftz_f32_slowpath) ;  /* 0x00000014003c7944 */ /* 0x000fea0003c00000 */
[----:B------:R-:W-:-:S07]  /*0400*/  MOV R10, R2 ;  /* 0x00000002000a7202 */ /* 0x000fce0000000f00 */
.L_x_3:
[----:B------:R-:W-:Y:S05]  /*0410*/  BSYNC.RECONVERGENT B0 ;  /* 0x0000000000007941 */ /* 0x000fea0003800200 */
.L_x_2:
[----:B------:R-:W0:Y:S08]  /*0420*/  LDC.64 R12, c[0x0][0x388] ;  /* 0x0000e200ff0c7b82 */ /* 0x000e300000000a00 */
[----:B------:R-:W1:Y:S01]  /*0430*/  LDC R3, c[0x0][0x3a4] ;  /* 0x0000e900ff037b82 */ /* 0x000e620000000800 */
[----:B0-----:R-:W-:-:S05]  /*0440*/  IMAD.WIDE R12, R6, 0x4, R12 ;  /* 0x00000004060c7825 */ /* 0x001fca00078e020c */
[----:B------:R0:W2:Y:S01]  /*0450*/  LDG.E R2, desc[UR6][R12.64] ;  /* 0x000000060c027981 */ /* 0x0000a2000c1e1900 */
[----:B------:R-:W-:Y:S01]  /*0460*/  FMUL R10, R5, R10 ;  /* 0x0000000a050a7220 */ /* 0x000fe20000400000 */
[----:B------:R-:W-:Y:S01]  /*0470*/  BSSY.RECONVERGENT B0, `(.L_x_4) ;  /* 0x0000027000007945 */ /* 0x000fe20003800200 */
[----:B-1----:R-:W-:Y:S02]  /*0480*/  IABS R9, R3 ;  /* 0x0000000300097213 */ /* 0x002fe40000000000 */
[----:B------:R1:W3:Y:S01]  /*0490*/  F2I.TRUNC.NTZ R5, R10 ;  /* 0x0000000a00057305 */ /* 0x0002e2000020f100 */
[----:B------:R-:W-:-:S07]  /*04a0*/  ISETP.NE.AND P1, PT, R3, RZ, PT ;  /* 0x000000ff0300720c */ /* 0x000fce0003f25270 */
[----:B------:R-:W4:Y:S01]  /*04b0*/  I2F.RP R14, R9 ;  /* 0x00000009000e7306 */ /* 0x000f220000209400 */
[----:B-1----:R-:W-:Y:S01]  /*04c0*/  HFMA2 R10, -RZ, RZ, 0, 0 ;  /* 0x00000000ff0a7431 */ /* 0x002fe200000001ff */
[----:B---3--:R-:W-:-:S06]  /*04d0*/  IABS R15, R5 ;  /* 0x00000005000f7213 */ /* 0x008fcc0000000000 */
[----:B----4-:R-:W1:Y:S02]  /*04e0*/  MUFU.RCP R14, R14 ;  /* 0x0000000e000e7308 */ /* 0x010e640000001000 */
[----:B-1----:R-:W-:Y:S02]  /*04f0*/  VIADD R11, R14, 0xffffffe ;  /* 0x0ffffffe0e0b7836 */ /* 0x002fe40000000000 */
[----:B------:R-:W1:Y:S04]  /*0500*/  LDC R14, c[0x0][0x3b0] ;  /* 0x0000ec00ff0e7b82 */ /* 0x000e680000000800 */
[----:B------:R-:W0:Y:S02]  /*0510*/  F2I.FTZ.U32.TRUNC.NTZ R11, R11 ;  /* 0x0000000b000b7305 */ /* 0x000e24000021f000 */
[----:B0-----:R-:W-:-:S04]  /*0520*/  IMAD.MOV R12, RZ, RZ, -R11 ;  /* 0x000000ffff0c7224 */ /* 0x001fc800078e0a0b */
[----:B------:R-:W-:-:S04]  /*0530*/  IMAD R13, R12, R9, RZ ;  /* 0x000000090c0d7224 */ /* 0x000fc800078e02ff */
[----:B------:R-:W-:Y:S02]  /*0540*/  IMAD.HI.U32 R12, R11, R13, R10 ;  /* 0x0000000d0b0c7227 */ /* 0x000fe400078e000a */
[----:B-1----:R-:W0:Y:S02]  /*0550*/  MUFU.RCP R11, R14 ;  /* 0x0000000e000b7308 */ /* 0x002e240000001000 */
[----:B------:R-:W-:-:S04]  /*0560*/  IMAD.MOV.U32 R13, RZ, RZ, R15 ;  /* 0x000000ffff0d7224 */ /* 0x000fc800078e000f */
[----:B------:R-:W-:-:S04]  /*0570*/  IMAD.HI.U32 R12, R12, R13, RZ ;  /* 0x0000000d0c0c7227 */ /* 0x000fc800078e00ff */
[----:B------:R-:W-:-:S04]  /*0580*/  IMAD.MOV R12, RZ, RZ, -R12 ;  /* 0x000000ffff0c7224 */ /* 0x000fc800078e0a0c */
[----:B------:R-:W-:Y:S02]  /*0590*/  IMAD R10, R9, R12, R13 ;  /* 0x0000000c090a7224 */ /* 0x000fe400078e020d */
[----:B0-----:R-:W-:-:S03]  /*05a0*/  FFMA R12, R11, -R14, 1 ;  /* 0x3f8000000b0c7423 */ /* 0x001fc6000000080e */
[----:B------:R-:W-:Y:S01]  /*05b0*/  ISETP.GT.U32.AND P0, PT, R9, R10, PT ;  /* 0x0000000a0900720c */ /* 0x000fe20003f04070 */
[----:B------:R-:W-:-:S12]  /*05c0*/  FFMA R11, R11, R12, R11 ;  /* 0x0000000c0b0b7223 */ /* 0x000fd8000000000b */
[----:B------:R-:W-:Y:S02]  /*05d0*/  @!P0 IADD3 R10, PT, PT, R10, -R9, RZ ;  /* 0x800000090a0a8210 */ /* 0x000fe40007ffe0ff */
[----:B------:R-:W-:Y:S02]  /*05e0*/  ISETP.GE.AND P0, PT, R5, RZ, PT ;  /* 0x000000ff0500720c */ /* 0x000fe40003f06270 */
[----:B------:R-:W-:-:S13]  /*05f0*/  ISETP.GT.U32.AND P2, PT, R9, R10, PT ;  /* 0x0000000a0900720c */ /* 0x000fda0003f44070 */
[----:B------:R-:W-:-:S04]  /*0600*/  @!P2 IMAD.IADD R10, R10, 0x1, -R9 ;  /* 0x000000010a0aa824 */ /* 0x000fc800078e0a09 */
[----:B------:R-:W-:-:S05]  /*0610*/  IMAD.MOV.U32 R5, RZ, RZ, R10 ;  /* 0x000000ffff057224 */ /* 0x000fca00078e000a */
[----:B------:R-:W-:Y:S02]  /*0620*/  @!P0 IADD3 R5, PT, PT, -R5, RZ, RZ ;  /* 0x000000ff05058210 */ /* 0x000fe40007ffe1ff */
[----:B------:R-:W-:Y:S01]  /*0630*/  @!P1 LOP3.LUT R5, RZ, R3, RZ, 0x33, !PT ;  /* 0x00000003ff059212 */ /* 0x000fe200078e33ff */
[----:B--2---:R-:W0:Y:S01]  /*0640*/  FCHK P2, R2, R14 ;  /* 0x0000000e02007302 */ /* 0x004e220000040000 */
[----:B------:R-:W-:-:S04]  /*0650*/  FFMA R9, R2, R11, RZ ;  /* 0x0000000b02097223 */ /* 0x000fc800000000ff */
[----:B------:R-:W-:-:S04]  /*0660*/  FFMA R10, R9, -R14, R2 ;  /* 0x8000000e090a7223 */ /* 0x000fc80000000002 */
[----:B------:R-:W-:Y:S01]  /*0670*/  FFMA R9, R11, R10, R9 ;  /* 0x0000000a0b097223 */ /* 0x000fe20000000009 */
[----:B0-----:R-:W-:Y:S06]  /*0680*/  @!P2 BRA `(.L_x_5) ;  /* 0x000000000014a947 */ /* 0x001fec0003800000 */
[----:B------:R-:W0:Y:S01]  /*0690*/  LDCU UR4, c[0x0][0x3b0] ;  /* 0x00007600ff0477ac */ /* 0x000e220008000800 */
[----:B------:R-:W-:Y:S01]  /*06a0*/  MOV R10, 0x6d0 ;  /* 0x000006d0000a7802 */ /* 0x000fe20000000f00 */
[----:B0-----:R-:W-:-:S07]  /*06b0*/  IMAD.U32 R3, RZ, RZ, UR4 ;  /* 0x00000004ff037e24 */ /* 0x001fce000f8e00ff */
[----:B------:R-:W-:Y:S05]  /*06c0*/  CALL.REL.NOINC `($__internal_0_$__cuda_sm3x_div_rn_noftz_f32_slowpath) ;  /* 0x0000001000887944 */ /* 0x000fea0003c00000 */
[----:B------:R-:W-:-:S07]  /*06d0*/  IMAD.MOV.U32 R9, RZ, RZ, R2 ;  /* 0x000000ffff097224 */ /* 0x000fce00078e0002 */
.L_x_5:
[----:B------:R-:W-:Y:S05]  /*06e0*/  BSYNC.RECONVERGENT B0 ;  /* 0x0000000000007941 */ /* 0x000fea0003800200 */
.L_x_4:
[----:B------:R-:W0:Y:S01]  /*06f0*/  LDC R12, c[0x0][0x3a8] ;  /* 0x0000ea00ff0c7b82 */ /* 0x000e220000000800 */
[----:B------:R-:W-:Y:S01]  /*0700*/  FMUL R9, R4, R9 ;  /* 0x0000000904097220 */ /* 0x000fe20000400000 */
[----:B------:R-:W1:Y:S05]  /*0710*/  LDCU UR4, c[0x0][0x3a4] ;  /* 0x00007480ff0477ac */ /* 0x000e6a0008000800 */
[----:B------:R-:W2:Y:S02]  /*0720*/  F2I.TRUNC.NTZ R9, R9 ;  /* 0x0000000900097305 */ /* 0x000ea4000020f100 */
[----:B--2---:R-:W-:Y:S02]  /*0730*/  ISETP.GE.AND P2, PT, R9, RZ, PT ;  /* 0x000000ff0900720c */ /* 0x004fe40003f46270 */
[----:B0-----:R-:W-:-:S04]  /*0740*/  IABS R11, R12 ;  /* 0x0000000c000b7213 */ /* 0x001fc80000000000 */
[----:B------:R-:W0:Y:S08]  /*0750*/  I2F.RP R10, R11 ;  /* 0x0000000b000a7306 */ /* 0x000e300000209400 */
[----:B0-----:R-:W0:Y:S02]  /*0760*/  MUFU.RCP R10, R10 ;  /* 0x0000000a000a7308 */ /* 0x001e240000001000 */
[----:B0-----:R-:W-:-:S06]  /*0770*/  IADD3 R2, PT, PT, R10, 0xffffffe, RZ ;  /* 0x0ffffffe0a027810 */ /* 0x001fcc0007ffe0ff */
[----:B------:R0:W2:Y:S02]  /*0780*/  F2I.FTZ.U32.TRUNC.NTZ R3, R2 ;  /* 0x0000000200037305 */ /* 0x0000a4000021f000 */
[----:B0-----:R-:W-:Y:S02]  /*0790*/  IMAD.MOV.U32 R2, RZ, RZ, RZ ;  /* 0x000000ffff027224 */ /* 0x001fe400078e00ff */
[----:B--2---:R-:W-:-:S04]  /*07a0*/  IMAD.MOV R4, RZ, RZ, -R3 ;  /* 0x000000ffff047224 */ /* 0x004fc800078e0a03 */
[----:B------:R-:W-:Y:S01]  /*07b0*/  IMAD R13, R4, R11, RZ ;  /* 0x0000000b040d7224 */ /* 0x000fe200078e02ff */
[----:B------:R-:W-:-:S03]  /*07c0*/  IABS R4, R9 ;  /* 0x0000000900047213 */ /* 0x000fc60000000000 */
[----:B------:R-:W-:-:S06]  /*07d0*/  IMAD.HI.U32 R3, R3, R13, R2 ;  /* 0x0000000d03037227 */ /* 0x000fcc00078e0002 */
[----:B------:R-:W-:-:S05]  /*07e0*/  IMAD.HI.U32 R3, R3, R4, RZ ;  /* 0x0000000403037227 */ /* 0x000fca00078e00ff */
[----:B------:R-:W-:-:S05]  /*07f0*/  IADD3 R3, PT, PT, -R3, RZ, RZ ;  /* 0x000000ff03037210 */ /* 0x000fca0007ffe1ff */
[C---:B------:R-:W-:Y:S02]  /*0800*/  IMAD R4, R11.reuse, R3, R4 ;  /* 0x000000030b047224 */ /* 0x040fe400078e0204 */
[----:B------:R-:W0:Y:S03]  /*0810*/  LDC.64 R2, c[0x0][0x390] ;  /* 0x0000e400ff027b82 */ /* 0x000e260000000a00 */
[----:B------:R-:W-:-:S13]  /*0820*/  ISETP.GT.U32.AND P0, PT, R11, R4, PT ;  /* 0x000000040b00720c */ /* 0x000fda0003f04070 */
[----:B------:R-:W-:Y:S01]  /*0830*/  @!P0 IMAD.IADD R4, R4, 0x1, -R11 ;  /* 0x0000000104048824 */ /* 0x000fe200078e0a0b */
[----:B------:R-:W-:-:S04]  /*0840*/  ISETP.NE.AND P0, PT, R12, RZ, PT ;  /* 0x000000ff0c00720c */ /* 0x000fc80003f05270 */
[----:B------:R-:W-:-:S13]  /*0850*/  ISETP.GT.U32.AND P1, PT, R11, R4, PT ;  /* 0x000000040b00720c */ /* 0x000fda0003f24070 */
[----:B------:R-:W-:Y:S02]  /*0860*/  @!P1 IMAD.IADD R4, R4, 0x1, -R11 ;  /* 0x0000000104049824 */ /* 0x000fe400078e0a0b */
[----:B------:R-:W2:Y:S03]  /*0870*/  LDC R11, c[0x0][0x3b8] ;  /* 0x0000ee00ff0b7b82 */ /* 0x000ea60000000800 */
[----:B------:R-:W-:Y:S02]  /*0880*/  @!P2 IADD3 R4, PT, PT, -R4, RZ, RZ ;  /* 0x000000ff0404a210 */ /* 0x000fe40007ffe1ff */
[----:B------:R-:W-:-:S05]  /*0890*/  @!P0 LOP3.LUT R4, RZ, R12, RZ, 0x33, !PT ;  /* 0x0000000cff048212 */ /* 0x000fca00078e33ff */
[----:B-1----:R-:W-:Y:S01]  /*08a0*/  IMAD R5, R4, UR4, R5 ;  /* 0x0000000404057c24 */ /* 0x002fe2000f8e0205 */
[----:B------:R-:W2:Y:S03]  /*08b0*/  LDCU UR4, c[0x0][0x3ac] ;  /* 0x00007580ff0477ac */ /* 0x000ea60008000800 */
[----:B0-----:R-:W-:-:S05]  /*08c0*/  IMAD.WIDE R2, R5, 0x4, R2 ;  /* 0x0000000405027825 */ /* 0x001fca00078e0202 */
[----:B------:R0:W5:Y:S01]  /*08d0*/  LDG.E R9, desc[UR6][R2.64] ;  /* 0x0000000602097981 */ /* 0x000162000c1e1900 */
[----:B--2---:R-:W-:-:S04]  /*08e0*/  FMUL R13, R11, UR4 ;  /* 0x000000040b0d7c20 */ /* 0x004fc80008400000 */
[C---:B------:R-:W-:Y:S01]  /*08f0*/  FMUL R4, R13.reuse, 0.63661974668502807617 ;  /* 0x3f22f9830d047820 */ /* 0x040fe20000400000 */
[----:B------:R-:W-:-:S03]  /*0900*/  FSETP.GE.AND P0, PT, |R13|, 105615, PT ;  /* 0x47ce47800d00780b */ /* 0x000fc60003f06200 */
[----:B------:R-:W1:Y:S02]  /*0910*/  F2I.NTZ R12, R4 ;  /* 0x00000004000c7305 */ /* 0x000e640000203100 */
[----:B-1----:R-:W-:-:S05]  /*0920*/  I2FP.F32.S32 R10, R12 ;  /* 0x0000000c000a7245 */ /* 0x002fca0000201400 */
[----:B------:R-:W-:-:S04]  /*0930*/  FFMA R5, R10, -1.5707962512969970703, R13 ;  /* 0xbfc90fda0a057823 */ /* 0x000fc8000000000d */
[----:B------:R-:W-:-:S04]  /*0940*/  FFMA R5, R10, -7.5497894158615963534e-08, R5 ;  /* 0xb3a221680a057823 */ /* 0x000fc80000000005 */
[----:B------:R-:W-:Y:S01]  /*0950*/  FFMA R5, R10, -5.3903029534742383927e-15, R5 ;  /* 0xa7c234c50a057823 */ /* 0x000fe20000000005 */
[----:B0-----:R-:W-:Y:S06]  /*0960*/  @!P0 BRA `(.L_x_6) ;  /* 0x0000000000dc8947 */ /* 0x001fec0003800000 */
[----:B------:R-:W-:-:S13]  /*0970*/  FSETP.NEU.AND P0, PT, |R13|, +INF , PT ;  /* 0x7f8000000d00780b */ /* 0x000fda0003f0d200 */
[----:B------:R-:W-:Y:S01]  /*0980*/  @!P0 FMUL R5, RZ, R13 ;  /* 0x0000000dff058220 */ /* 0x000fe20000400000 */
[----:B------:R-:W-:Y:S01]  /*0990*/  @!P0 IMAD.MOV.U32 R12, RZ, RZ, RZ ;  /* 0x000000ffff0c8224 */ /* 0x000fe200078e00ff */
[----:B------:R-:W-:Y:S06]  /*09a0*/  @!P0 BRA `(.L_x_6) ;  /* 0x0000000000cc8947 */ /* 0x000fec0003800000 */
[----:B------:R-:W-:Y:S01]  /*09b0*/  IMAD.SHL.U32 R3, R13, 0x100, RZ ;  /* 0x000001000d037824 */ /* 0x000fe200078e00ff */
[----:B------:R-:W-:Y:S01]  /*09c0*/  MOV R10, RZ ;  /* 0x000000ff000a7202 */ /* 0x000fe20000000f00 */
[----:B------:R-:W-:Y:S01]  /*09d0*/  IMAD.MOV.U32 R19, RZ, RZ, RZ ;  /* 0x000000ffff137224 */ /* 0x000fe200078e00ff */
[----:B------:R-:W0:Y:S01]  /*09e0*/  LDCU.64 UR8, c[0x4][0x40] ;  /* 0x01000800ff0877ac */ /* 0x000e220008000a00 */
[----:B------:R-:W-:Y:S01]  /*09f0*/  IMAD.MOV.U32 R2, RZ, RZ, R1 ;  /* 0x000000ffff027224 */ /* 0x000fe200078e0001 */
[----:B------:R-:W-:Y:S01]  /*0a00*/  LOP3.LUT R3, R3, 0x80000000, RZ, 0xfc, !PT ;  /* 0x8000000003037812 */ /* 0x000fe200078efcff */
[----:B------:R-:W-:-:S06]  /*0a10*/  UMOV UR4, URZ ;  /* 0x000000ff00047c82 */ /* 0x000fcc0008000000 */
.L_x_7:
[----:B0-----:R-:W-:Y:S01]  /*0a20*/  MOV R14, UR8 ;  /* 0x00000008000e7c02 */ /* 0x001fe20008000f00 */
[----:B------:R-:W-:-:S05]  /*0a30*/  IMAD.U32 R15, RZ, RZ, UR9 ;  /* 0x00000009ff0f7e24 */ /* 0x000fca000f8e00ff */
[----:B------:R-:W2:Y:S01]  /*0a40*/  LDG.E.CONSTANT R4, desc[UR6][R14.64] ;  /* 0x000000060e047981 */ /* 0x000ea2000c1e9900 */
[----:B------:R-:W-:Y:S02]  /*0a50*/  UIADD3 UR8, UP0, UPT, UR8, 0x4, URZ ;  /* 0x0000000408087890 */ /* 0x000fe4000ff1e0ff */
[----:B------:R-:W-:Y:S02]  /*0a60*/  UIADD3 UR4, UPT, UPT, UR4, 0x1, URZ ;  /* 0x0000000104047890 */ /* 0x000fe4000fffe0ff */
[----:B------:R-:W-:Y:S02]  /*0a70*/  UIADD3.X UR9, UPT, UPT, URZ, UR9, URZ, UP0, !UPT ;  /* 0x00000009ff097290 */ /* 0x000fe400087fe4ff */
[----:B------:R-:W-:Y:S01]  /*0a80*/  UISETP.NE.AND UP0, UPT, UR4, 0x6, UPT ;  /* 0x000000060400788c */ /* 0x000fe2000bf05270 */
[----:B--2---:R-:W-:-:S03]  /*0a90*/  IMAD.WIDE.U32 R4, R4, R3, RZ ;  /* 0x0000000304047225 */ /* 0x004fc600078e00ff */
[----:B------:R-:W-:-:S05]  /*0aa0*/  IADD3 R17, P0, PT, R4, R10, RZ ;  /* 0x0000000a04117210 */ /* 0x000fca0007f1e0ff */
[----:B------:R0:W-:Y:S01]  /*0ab0*/  STL [R2], R17 ;  /* 0x0000001102007387 */ /* 0x0001e20000100800 */
[----:B------:R-:W-:Y:S01]  /*0ac0*/  IMAD.X R10, R5, 0x1, R19, P0 ;  /* 0x00000001050a7824 */ /* 0x000fe200000e0613 */
[----:B0-----:R-:W-:Y:S01]  /*0ad0*/  IADD3 R2, PT, PT, R2, 0x4, RZ ;  /* 0x0000000402027810 */ /* 0x001fe20007ffe0ff */
[----:B------:R-:W-:Y:S06]  /*0ae0*/  BRA.U UP0, `(.L_x_7) ;  /* 0xfffffffd00cc7547 */ /* 0x000fec000b83ffff */
[----:B------:R-:W-:Y:S01]  /*0af0*/  SHF.R.U32.HI R12, RZ, 0x17, R13 ;  /* 0x00000017ff0c7819 */ /* 0x000fe2000001160d */
[----:B------:R0:W-:Y:S03]  /*0b00*/  STL [R1+0x18], R10 ;  /* 0x0000180a01007387 */ /* 0x0001e60000100800 */
[C---:B------:R-:W-:Y:S02]  /*0b10*/  LOP3.LUT R2, R12.reuse, 0xe0, RZ, 0xc0, !PT ;  /* 0x000000e00c027812 */ /* 0x040fe400078ec0ff */
[----:B------:R-:W-:-:S03]  /*0b20*/  LOP3.LUT P0, RZ, R12, 0x1f, RZ, 0xc0, !PT ;  /* 0x0000001f0cff7812 */ /* 0x000fc6000780c0ff */
[----:B------:R-:W-:-:S05]  /*0b30*/  VIADD R2, R2, 0xffffff80 ;  /* 0xffffff8002027836 */ /* 0x000fca0000000000 */
[----:B------:R-:W-:-:S05]  /*0b40*/  SHF.R.U32.HI R2, RZ, 0x5, R2 ;  /* 0x00000005ff027819 */ /* 0x000fca0000011602 */
[----:B------:R-:W-:-:S05]  /*0b50*/  IMAD R14, R2, -0x4, R1 ;  /* 0xfffffffc020e7824 */ /* 0x000fca00078e0201 */
[----:B------:R-:W2:Y:S04]  /*0b60*/  LDL R3, [R14+0x18] ;  /* 0x000018000e037983 */ /* 0x000ea80000100800 */
[----:B------:R-:W2:Y:S04]  /*0b70*/  LDL R4, [R14+0x14] ;  /* 0x000014000e047983 */ /* 0x000ea80000100800 */
[----:B------:R-:W3:Y:S01]  /*0b80*/  @P0 LDL R5, [R14+0x10] ;  /* 0x000010000e050983 */ /* 0x000ee20000100800 */
[----:B------:R-:W-:Y:S01]  /*0b90*/  LOP3.LUT R2, R12, 0x1f, RZ, 0xc0, !PT ;  /* 0x0000001f0c027812 */ /* 0x000fe200078ec0ff */
[----:B------:R-:W-:Y:S01]  /*0ba0*/  UMOV UR4, 0x54442d19 ;  /* 0x54442d1900047882 */ /* 0x000fe20000000000 */
[----:B------:R-:W-:-:S02]  /*0bb0*/  UMOV UR5, 0x3bf921fb ;  /* 0x3bf921fb00057882 */ /* 0x000fc40000000000 */
[-C--:B--2---:R-:W-:Y:S02]  /*0bc0*/  @P0 SHF.L.W.U32.HI R3, R4, R2.reuse, R3 ;  /* 0x0000000204030219 */ /* 0x084fe40000010e03 */
[----:B---3--:R-:W-:Y:S02]  /*0bd0*/  @P0 SHF.L.W.U32.HI R4, R5, R2, R4 ;  /* 0x0000000205040219 */ /* 0x008fe40000010e04 */
[----:B------:R-:W-:Y:S02]  /*0be0*/  ISETP.GE.AND P0, PT, R13, RZ, PT ;  /* 0x000000ff0d00720c */ /* 0x000fe40003f06270 */
[C-C-:B------:R-:W-:Y:S01]  /*0bf0*/  SHF.L.W.U32.HI R2, R4.reuse, 0x2, R3.reuse ;  /* 0x0000000204027819 */ /* 0x140fe20000010e03 */
[----:B------:R-:W-:Y:S01]  /*0c00*/  IMAD.SHL.U32 R4, R4, 0x4, RZ ;  /* 0x0000000404047824 */ /* 0x000fe200078e00ff */
[----:B------:R-:W-:Y:S02]  /*0c10*/  SHF.R.U32.HI R3, RZ, 0x1e, R3 ;  /* 0x0000001eff037819 */ /* 0x000fe40000011603 */
[----:B------:R-:W-:-:S02]  /*0c20*/  SHF.R.S32.HI R5, RZ, 0x1f, R2 ;  /* 0x0000001fff057819 */ /* 0x000fc40000011402 */
[C---:B------:R-:W-:Y:S02]  /*0c30*/  LEA.HI R12, R2.reuse, R3, RZ, 0x1 ;  /* 0x00000003020c7211 */ /* 0x040fe400078f08ff */
[C---:B------:R-:W-:Y:S02]  /*0c40*/  LOP3.LUT R4, R5.reuse, R4, RZ, 0x3c, !PT ;  /* 0x0000000405047212 */ /* 0x040fe400078e3cff */
[----:B------:R-:W-:Y:S02]  /*0c50*/  LOP3.LUT R5, R5, R2, RZ, 0x3c, !PT ;  /* 0x0000000205057212 */ /* 0x000fe400078e3cff */
[----:B0-----:R-:W-:Y:S02]  /*0c60*/  LOP3.LUT R10, R2, R13, RZ, 0x3c, !PT ;  /* 0x0000000d020a7212 */ /* 0x001fe400078e3cff */
[----:B------:R-:W-:Y:S02]  /*0c70*/  IADD3 R2, PT, PT, -R12, RZ, RZ ;  /* 0x000000ff0c027210 */ /* 0x000fe40007ffe1ff */
[----:B------:R-:W0:Y:S01]  /*0c80*/  I2F.F64.S64 R4, R4 ;  /* 0x0000000400047312 */ /* 0x000e220000301c00 */
[----:B------:R-:W-:-:S02]  /*0c90*/  ISETP.GE.AND P1, PT, R10, RZ, PT ;  /* 0x000000ff0a00720c */ /* 0x000fc40003f26270 */
[----:B------:R-:W-:Y:S01]  /*0ca0*/  @!P0 IMAD.MOV.U32 R12, RZ, RZ, R2 ;  /* 0x000000ffff0c8224 */ /* 0x000fe200078e0002 */
[----:B0-----:R-:W-:-:S10]  /*0cb0*/  DMUL R14, R4, UR4 ;  /* 0x00000004040e7c28 */ /* 0x001fd40008000000 */
[----:B------:R-:W0:Y:S02]  /*0cc0*/  F2F.F32.F64 R14, R14 ;  /* 0x0000000e000e7310 */ /* 0x000e240000301000 */
[----:B0-----:R-:W-:-:S07]  /*0cd0*/  FSEL R5, -R14, R14, !P1 ;  /* 0x0000000e0e057208 */ /* 0x001fce0004800100 */
.L_x_6:
[----:B------:R-:W-:Y:S02]  /*0ce0*/  IMAD.MOV.U32 R2, RZ, RZ, 0x37cbac00 ;  /* 0x37cbac00ff027424 */ /* 0x000fe400078e00ff */
[----:B------:R-:W-:Y:S01]  /*0cf0*/  FMUL R3, R5, R5 ;  /* 0x0000000505037220 */ /* 0x000fe20000400000 */
[----:B------:R-:W-:Y:S01]  /*0d00*/  LOP3.LUT R4, R12, 0x1, RZ, 0xc0, !PT ;  /* 0x000000010c047812 */ /* 0x000fe200078ec0ff */
[----:B------:R-:W-:Y:S01]  /*0d10*/  IMAD.MOV.U32 R10, RZ, RZ, 0x3effffff ;  /* 0x3effffffff0a7424 */ /* 0x000fe200078e00ff */
[----:B------:R-:W0:Y:S01]  /*0d20*/  LDCU UR4, c[0x0][0x3b4] ;  /* 0x00007680ff0477ac */ /* 0x000e220008000800 */
[----:B------:R-:W-:Y:S01]  /*0d30*/  FFMA R2, R3, R2, -0.0013887860113754868507 ;  /* 0xbab607ed03027423 */ /* 0x000fe20000000002 */
[----:B------:R-:W-:Y:S01]  /*0d40*/  ISETP.NE.U32.AND P0, PT, R4, 0x1, PT ;  /* 0x000000010400780c */ /* 0x000fe20003f05070 */
[----:B------:R-:W-:Y:S01]  /*0d50*/  BSSY.RECONVERGENT B0, `(.L_x_8) ;  /* 0x000001a000007945 */ /* 0x000fe20003800200 */
[----:B------:R-:W-:Y:S02]  /*0d60*/  MOV R4, 0x3d2aaabb ;  /* 0x3d2aaabb00047802 */ /* 0x000fe40000000f00 */
[----:B------:R-:W-:-:S02]  /*0d70*/  FSEL R2, R2, -0.00019574658654164522886, !P0 ;  /* 0xb94d415302027808 */ /* 0x000fc40004000000 */
[----:B------:R-:W-:Y:S02]  /*0d80*/  FSEL R4, R4, 0.0083327032625675201416, !P0 ;  /* 0x3c0885e404047808 */ /* 0x000fe40004000000 */
[----:B------:R-:W-:Y:S02]  /*0d90*/  FSEL R10, -R10, -0.16666662693023681641, !P0 ;  /* 0xbe2aaaa80a0a7808 */ /* 0x000fe40004000100 */
[----:B------:R-:W-:Y:S01]  /*0da0*/  LOP3.LUT P1, RZ, R12, 0x2, RZ, 0xc0, !PT ;  /* 0x000000020cff7812 */ /* 0x000fe2000782c0ff */
[----:B------:R-:W-:Y:S01]  /*0db0*/  FFMA R4, R3, R2, R4 ;  /* 0x0000000203047223 */ /* 0x000fe20000000004 */
[----:B------:R-:W-:Y:S01]  /*0dc0*/  FSEL R2, R5, 1, P0 ;  /* 0x3f80000005027808 */ /* 0x000fe20000000000 */
[----:B------:R-:W1:Y:S02]  /*0dd0*/  MUFU.RCP R12, R11 ;  /* 0x0000000b000c7308 */ /* 0x000e640000001000 */
[C---:B------:R-:W-:Y:S02]  /*0de0*/  FFMA R4, R3.reuse, R4, R10 ;  /* 0x0000000403047223 */ /* 0x040fe4000000000a */
[----:B------:R-:W-:-:S04]  /*0df0*/  FFMA R3, R3, R2, RZ ;  /* 0x0000000203037223 */ /* 0x000fc800000000ff */
[----:B------:R-:W-:-:S04]  /*0e00*/  FFMA R2, R3, R4, R2 ;  /* 0x0000000403027223 */ /* 0x000fc80000000002 */
[----:B------:R-:W-:-:S04]  /*0e10*/  @P1 FADD R2, RZ, -R2 ;  /* 0x80000002ff021221 */ /* 0x000fc80000000000 */
[----:B0-----:R-:W-:Y:S01]  /*0e20*/  FFMA R2, R2, UR4, R13 ;  /* 0x0000000402027c23 */ /* 0x001fe2000800000d */
[----:B-1----:R-:W-:-:S03]  /*0e30*/  FFMA R3, R12, -R11, 1 ;  /* 0x3f8000000c037423 */ /* 0x002fc6000000080b */
[----:B------:R-:W0:Y:S01]  /*0e40*/  FCHK P0, R2, R11 ;  /* 0x0000000b02007302 */ /* 0x000e220000000000 */
[----:B------:R-:W-:-:S04]  /*0e50*/  FFMA R3, R12, R3, R12 ;  /* 0x000000030c037223 */ /* 0x000fc8000000000c */
[----:B------:R-:W-:-:S04]  /*0e60*/  FFMA R4, R2, R3, RZ ;  /* 0x0000000302047223 */ /* 0x000fc800000000ff */
[----:B------:R-:W-:-:S04]  /*0e70*/  FFMA R13, R4, -R11, R2 ;  /* 0x8000000b040d7223 */ /* 0x000fc80000000002 */
[----:B------:R-:W-:Y:S01]  /*0e80*/  FFMA R13, R3, R13, R4 ;  /* 0x0000000d030d7223 */ /* 0x000fe20000000004 */
[----:B0-----:R-:W-:Y:S06]  /*0e90*/  @!P0 BRA `(.L_x_9) ;  /* 0x0000000000148947 */ /* 0x001fec0003800000 */
[----:B------:R-:W0:Y:S01]  /*0ea0*/  LDCU UR4, c[0x0][0x3b8] ;  /* 0x00007700ff0477ac */ /* 0x000e220008000800 */
[----:B------:R-:W-:Y:S01]  /*0eb0*/  MOV R10, 0xee0 ;  /* 0x00000ee0000a7802 */ /* 0x000fe20000000f00 */
[----:B0-----:R-:W-:-:S07]  /*0ec0*/  IMAD.U32 R3, RZ, RZ, UR4 ;  /* 0x00000004ff037e24 */ /* 0x001fce000f8e00ff */
[----:B-----5:R-:W-:Y:S05]  /*0ed0*/  CALL.REL.NOINC `($__internal_0_$__cuda_sm3x_div_rn_noftz_f32_slowpath) ;  /* 0x0000000800847944 */ /* 0x020fea0003c00000 */
[----:B------:R-:W-:-:S07]  /*0ee0*/  MOV R13, R2 ;  /* 0x00000002000d7202 */ /* 0x000fce0000000f00 */
.L_x_9:
[----:B------:R-:W-:Y:S05]  /*0ef0*/  BSYNC.RECONVERGENT B0 ;  /* 0x0000000000007941 */ /* 0x000fea0003800200 */
.L_x_8:
[----:B------:R-:W0:Y:S01]  /*0f00*/  LDCU UR4, c[0x0][0x3b8] ;  /* 0x00007700ff0477ac */ /* 0x000e220008000800 */
[----:B------:R-:W-:Y:S01]  /*0f10*/  BSSY.RECONVERGENT B0, `(.L_x_10) ;  /* 0x0000041000007945 */ /* 0x000fe20003800200 */
[----:B0-----:R-:W-:-:S04]  /*0f20*/  FMUL R15, R0, UR4 ;  /* 0x00000004000f7c20 */ /* 0x001fc80008400000 */
[C---:B------:R-:W-:Y:S01]  /*0f30*/  FMUL R0, R15.reuse, 0.63661974668502807617 ;  /* 0x3f22f9830f007820 */ /* 0x040fe20000400000 */
[----:B------:R-:W-:-:S05]  /*0f40*/  FSETP.GE.AND P0, PT, |R15|, 105615, PT ;  /* 0x47ce47800f00780b */ /* 0x000fca0003f06200 */
[----:B------:R-:W0:Y:S02]  /*0f50*/  F2I.NTZ R0, R0 ;  /* 0x0000000000007305 */ /* 0x000e240000203100 */
[----:B0-----:R-:W-:-:S05]  /*0f60*/  I2FP.F32.S32 R2, R0 ;  /* 0x0000000000027245 */ /* 0x001fca0000201400 */
[----:B------:R-:W-:-:S04]  /*0f70*/  FFMA R3, R2, -1.5707962512969970703, R15 ;  /* 0xbfc90fda02037823 */ /* 0x000fc8000000000f */
[----:B------:R-:W-:-:S04]  /*0f80*/  FFMA R3, R2, -7.5497894158615963534e-08, R3 ;  /* 0xb3a2216802037823 */ /* 0x000fc80000000003 */
[----:B------:R-:W-:Y:S01]  /*0f90*/  FFMA R2, R2, -5.3903029534742383927e-15, R3 ;  /* 0xa7c234c502027823 */ /* 0x000fe20000000003 */
[----:B------:R-:W-:Y:S06]  /*0fa0*/  @!P0 BRA `(.L_x_11) ;  /* 0x0000000000dc8947 */ /* 0x000fec0003800000 */
[----:B------:R-:W-:-:S13]  /*0fb0*/  FSETP.NEU.AND P0, PT, |R15|, +INF , PT ;  /* 0x7f8000000f00780b */ /* 0x000fda0003f0d200 */
[----:B------:R-:W-:Y:S01]  /*0fc0*/  @!P0 FMUL R2, RZ, R15 ;  /* 0x0000000fff028220 */ /* 0x000fe20000400000 */
[----:B------:R-:W-:Y:S01]  /*0fd0*/  @!P0 IMAD.MOV.U32 R0, RZ, RZ, RZ ;  /* 0x000000ffff008224 */ /* 0x000fe200078e00ff */
[----:B------:R-:W-:Y:S06]  /*0fe0*/  @!P0 BRA `(.L_x_11) ;  /* 0x0000000000cc8947 */ /* 0x000fec0003800000 */
[----:B------:R-:W-:Y:S02]  /*0ff0*/  IMAD.SHL.U32 R2, R15, 0x100, RZ ;  /* 0x000001000f027824 */ /* 0x000fe400078e00ff */
[----:B------:R-:W-:Y:S02]  /*1000*/  HFMA2 R4, -RZ, RZ, 0, 0 ;  /* 0x00000000ff047431 */ /* 0x000fe400000001ff */
[----:B------:R-:W-:Y:S01]  /*1010*/  IMAD.MOV.U32 R0, RZ, RZ, R1 ;  /* 0x000000ffff007224 */ /* 0x000fe200078e0001 */
[----:B------:R-:W0:Y:S01]  /*1020*/  LDCU.64 UR8, c[0x4][0x40] ;  /* 0x01000800ff0877ac */ /* 0x000e220008000a00 */
[----:B------:R-:W-:Y:S01]  /*1030*/  LOP3.LUT R5, R2, 0x80000000, RZ, 0xfc, !PT ;  /* 0x8000000002057812 */ /* 0x000fe200078efcff */
[----:B------:R-:W-:Y:S01]  /*1040*/  UMOV UR5, URZ ;  /* 0x000000ff00057c82 */ /* 0x000fe20008000000 */
[----:B------:R-:W-:-:S05]  /*1050*/  UMOV UR4, URZ ;  /* 0x000000ff00047c82 */ /* 0x000fca0008000000 */
.L_x_12:
[----:B0-----:R-:W-:Y:S01]  /*1060*/  IMAD.U32 R10, RZ, RZ, UR8 ;  /* 0x00000008ff0a7e24 */ /* 0x001fe2000f8e00ff */
[----:B------:R-:W-:-:S05]  /*1070*/  MOV R11, UR9 ;  /* 0x00000009000b7c02 */ /* 0x000fca0008000f00 */
[----:B------:R-:W2:Y:S01]  /*1080*/  LDG.E.CONSTANT R2, desc[UR6][R10.64] ;  /* 0x000000060a027981 */ /* 0x000ea2000c1e9900 */
[----:B------:R-:W-:Y:S02]  /*1090*/  UIADD3 UR8, UP0, UPT, UR8, 0x4, URZ ;  /* 0x0000000408087890 */ /* 0x000fe4000ff1e0ff */
[----:B------:R-:W-:Y:S02]  /*10a0*/  UIADD3 UR4, UPT, UPT, UR4, 0x1, URZ ;  /* 0x0000000104047890 */ /* 0x000fe4000fffe0ff */
[----:B------:R-:W-:Y:S02]  /*10b0*/  UIADD3.X UR9, UPT, UPT, URZ, UR9, URZ, UP0, !UPT ;  /* 0x00000009ff097290 */ /* 0x000fe400087fe4ff */
[----:B------:R-:W-:Y:S01]  /*10c0*/  UISETP.NE.AND UP0, UPT, UR4, 0x6, UPT ;  /* 0x000000060400788c */ /* 0x000fe2000bf05270 */
[----:B--2---:R-:W-:-:S03]  /*10d0*/  IMAD.WIDE.U32 R2, R2, R5, RZ ;  /* 0x0000000502027225 */ /* 0x004fc600078e00ff */
[----:B------:R-:W-:-:S04]  /*10e0*/  IADD3 R17, P0, PT, R2, R4, RZ ;  /* 0x0000000402117210 */ /* 0x000fc80007f1e0ff */
[----:B------:R-:W-:Y:S01]  /*10f0*/  IADD3.X R4, PT, PT, R3, UR5, RZ, P0, !PT ;  /* 0x0000000503047c10 */ /* 0x000fe200087fe4ff */
[----:B------:R0:W-:Y:S02]  /*1100*/  STL [R0], R17 ;  /* 0x0000001100007387 */ /* 0x0001e40000100800 */
[----:B0-----:R-:W-:Y:S01]  /*1110*/  VIADD R0, R0, 0x4 ;  /* 0x0000000400007836 */ /* 0x001fe20000000000 */
        /* <DEDUP_REMOVED lines=17> */
[C---:B------:R-:W-:Y:S02]  /*1230*/  SHF.L.W.U32.HI R0, R2.reuse, 0x2, R3 ;  /* 0x0000000202007819 */ /* 0x040fe40000010e03 */
[----:B------:R-:W-:Y:S02]  /*1240*/  SHF.L.U32 R2, R2, 0x2, RZ ;  /* 0x0000000202027819 */ /* 0x000fe400000006ff */
[----:B------:R-:W-:-:S02]  /*1250*/  SHF.R.S32.HI R5, RZ, 0x1f, R0 ;  /* 0x0000001fff057819 */ /* 0x000fc40000011400 */
[----:B------:R-:W-:Y:S02]  /*1260*/  SHF.R.U32.HI R3, RZ, 0x1e, R3 ;  /* 0x0000001eff037819 */ /* 0x000fe40000011603 */
[C---:B------:R-:W-:Y:S02]  /*1270*/  LOP3.LUT R10, R5.reuse, R2, RZ, 0x3c, !PT ;  /* 0x00000002050a7212 */ /* 0x040fe400078e3cff */
[----:B------:R-:W-:Y:S02]  /*1280*/  LOP3.LUT R11, R5, R0, RZ, 0x3c, !PT ;  /* 0x00000000050b7212 */ /* 0x000fe400078e3cff */
[C---:B------:R-:W-:Y:S02]  /*1290*/  LOP3.LUT R15, R0.reuse, R15, RZ, 0x3c, !PT ;  /* 0x0000000f000f7212 */ /* 0x040fe400078e3cff */
[----:B------:R-:W-:Y:S02]  /*12a0*/  LEA.HI R0, R0, R3, RZ, 0x1 ;  /* 0x0000000300007211 */ /* 0x000fe400078f08ff */
[----:B------:R-:W0:Y:S01]  /*12b0*/  I2F.F64.S64 R10, R10 ;  /* 0x0000000a000a7312 */ /* 0x000e220000301c00 */
[----:B------:R-:W-:-:S02]  /*12c0*/  ISETP.GE.AND P1, PT, R15, RZ, PT ;  /* 0x000000ff0f00720c */ /* 0x000fc40003f26270 */
[----:B------:R-:W-:-:S04]  /*12d0*/  IMAD.MOV R2, RZ, RZ, -R0 ;  /* 0x000000ffff027224 */ /* 0x000fc800078e0a00 */
[----:B------:R-:W-:Y:S01]  /*12e0*/  @!P0 IMAD.MOV.U32 R0, RZ, RZ, R2 ;  /* 0x000000ffff008224 */ /* 0x000fe200078e0002 */
[----:B0-----:R-:W-:-:S10]  /*12f0*/  DMUL R4, R10, UR4 ;  /* 0x000000040a047c28 */ /* 0x001fd40008000000 */
[----:B------:R-:W0:Y:S02]  /*1300*/  F2F.F32.F64 R4, R4 ;  /* 0x0000000400047310 */ /* 0x000e240000301000 */
[----:B0-----:R-:W-:-:S07]  /*1310*/  FSEL R2, -R4, R4, !P1 ;  /* 0x0000000404027208 */ /* 0x001fce0004800100 */
.L_x_11:
[----:B------:R-:W-:Y:S05]  /*1320*/  BSYNC.RECONVERGENT B0 ;  /* 0x0000000000007941 */ /* 0x000fea0003800200 */
.L_x_10:
[----:B------:R-:W-:Y:S01]  /*1330*/  MOV R4, 0x37cbac00 ;  /* 0x37cbac0000047802 */ /* 0x000fe20000000f00 */
[----:B------:R-:W-:Y:S01]  /*1340*/  FMUL R3, R2, R2 ;  /* 0x0000000202037220 */ /* 0x000fe20000400000 */
[C---:B------:R-:W-:Y:S01]  /*1350*/  LOP3.LUT R5, R0.reuse, 0x1, RZ, 0xc0, !PT ;  /* 0x0000000100057812 */ /* 0x040fe200078ec0ff */
[----:B------:R-:W-:Y:S01]  /*1360*/  IMAD.MOV.U32 R10, RZ, RZ, 0x3c0885e4 ;  /* 0x3c0885e4ff0a7424 */ /* 0x000fe200078e00ff */
[----:B------:R-:W0:Y:S01]  /*1370*/  LDC R11, c[0x0][0x3b4] ;  /* 0x0000ed00ff0b7b82 */ /* 0x000e220000000800 */
[----:B------:R-:W-:Y:S01]  /*1380*/  FFMA R4, R3, R4, -0.0013887860113754868507 ;  /* 0xbab607ed03047423 */ /* 0x000fe20000000004 */
[----:B------:R-:W-:Y:S01]  /*1390*/  ISETP.NE.U32.AND P0, PT, R5, 0x1, PT ;  /* 0x000000010500780c */ /* 0x000fe20003f05070 */
[----:B------:R-:W-:Y:S01]  /*13a0*/  IMAD.MOV.U32 R5, RZ, RZ, 0x3e2aaaa8 ;  /* 0x3e2aaaa8ff057424 */ /* 0x000fe200078e00ff */
[----:B------:R-:W-:Y:S01]  /*13b0*/  IADD3 R0, PT, PT, R0, 0x1, RZ ;  /* 0x0000000100007810 */ /* 0x000fe20007ffe0ff */
[----:B------:R-:W1:Y:S01]  /*13c0*/  MUFU.RCP R12, R13 ;  /* 0x0000000d000c7308 */ /* 0x000e620000001000 */
[----:B------:R-:W-:Y:S01]  /*13d0*/  FSEL R4, R4, -0.00019574658654164522886, P0 ;  /* 0xb94d415304047808 */ /* 0x000fe20000000000 */
[----:B------:R-:W-:Y:S01]  /*13e0*/  BSSY.RECONVERGENT B0, `(.L_x_13) ;  /* 0x0000016000007945 */ /* 0x000fe20003800200 */
[----:B------:R-:W-:-:S02]  /*13f0*/  FSEL R10, R10, 0.041666727513074874878, !P0 ;  /* 0x3d2aaabb0a0a7808 */ /* 0x000fc40004000000 */
[----:B------:R-:W-:Y:S02]  /*1400*/  LOP3.LUT P1, RZ, R0, 0x2, RZ, 0xc0, !PT ;  /* 0x0000000200ff7812 */ /* 0x000fe4000782c0ff */
[----:B------:R-:W-:Y:S01]  /*1410*/  FSEL R5, -R5, -0.4999999701976776123, !P0 ;  /* 0xbeffffff05057808 */ /* 0x000fe20004000100 */
[----:B------:R-:W-:Y:S01]  /*1420*/  FFMA R4, R3, R4, R10 ;  /* 0x0000000403047223 */ /* 0x000fe2000000000a */
[----:B------:R-:W-:-:S03]  /*1430*/  FSEL R0, R2, 1, !P0 ;  /* 0x3f80000002007808 */ /* 0x000fc60004000000 */
[C---:B------:R-:W-:Y:S02]  /*1440*/  FFMA R4, R3.reuse, R4, R5 ;  /* 0x0000000403047223 */ /* 0x040fe40000000005 */
[----:B------:R-:W-:-:S04]  /*1450*/  FFMA R3, R3, R0, RZ ;  /* 0x0000000003037223 */ /* 0x000fc800000000ff */
[----:B------:R-:W-:Y:S01]  /*1460*/  FFMA R0, R3, R4, R0 ;  /* 0x0000000403007223 */ /* 0x000fe20000000000 */
[----:B-1----:R-:W-:-:S03]  /*1470*/  FFMA R3, R12, -R13, 1 ;  /* 0x3f8000000c037423 */ /* 0x002fc6000000080d */
[----:B------:R-:W-:Y:S01]  /*1480*/  @P1 FADD R0, RZ, -R0 ;  /* 0x80000000ff001221 */ /* 0x000fe20000000000 */
[----:B------:R-:W-:-:S03]  /*1490*/  FFMA R3, R12, R3, R12 ;  /* 0x000000030c037223 */ /* 0x000fc6000000000c */
[----:B0-----:R-:W-:-:S04]  /*14a0*/  FFMA R2, R0, R11, 1 ;  /* 0x3f80000000027423 */ /* 0x001fc8000000000b */
[----:B------:R-:W0:Y:S01]  /*14b0*/  FCHK P0, R2, R13 ;  /* 0x0000000d02007302 */ /* 0x000e220000000000 */
[----:B------:R-:W-:-:S04]  /*14c0*/  FFMA R0, R2, R3, RZ ;  /* 0x0000000302007223 */ /* 0x000fc800000000ff */
[----:B------:R-:W-:-:S04]  /*14d0*/  FFMA R4, R0, -R13, R2 ;  /* 0x8000000d00047223 */ /* 0x000fc80000000002 */
[----:B------:R-:W-:Y:S01]  /*14e0*/  FFMA R3, R3, R4, R0 ;  /* 0x0000000403037223 */ /* 0x000fe20000000000 */
[----:B0-----:R-:W-:Y:S06]  /*14f0*/  @!P0 BRA `(.L_x_14) ;  /* 0x0000000000108947 */ /* 0x001fec0003800000 */
[----:B------:R-:W-:Y:S02]  /*1500*/  MOV R3, R13 ;  /* 0x0000000d00037202 */ /* 0x000fe40000000f00 */
[----:B------:R-:W-:-:S07]  /*1510*/  MOV R10, 0x1530 ;  /* 0x00001530000a7802 */ /* 0x000fce0000000f00 */
[----:B-----5:R-:W-:Y:S05]  /*1520*/  CALL.REL.NOINC `($__internal_0_$__cuda_sm3x_div_rn_noftz_f32_slowpath) ;  /* 0x0000000000f07944 */ /* 0x020fea0003c00000 */
[----:B------:R-:W-:-:S07]  /*1530*/  IMAD.MOV.U32 R3, RZ, RZ, R2 ;  /* 0x000000ffff037224 */ /* 0x000fce00078e0002 */
.L_x_14:
[----:B------:R-:W-:Y:S05]  /*1540*/  BSYNC.RECONVERGENT B0 ;  /* 0x0000000000007941 */ /* 0x000fea0003800200 */
.L_x_13:
[----:B------:R-:W0:Y:S01]  /*1550*/  LDC R10, c[0x0][0x3b0] ;  /* 0x0000ec00ff0a7b82 */ /* 0x000e220000000800 */
[----:B------:R-:W1:Y:S01]  /*1560*/  LDCU.64 UR8, c[0x0][0x3a0] ;  /* 0x00007400ff0877ac */ /* 0x000e620008000a00 */
[----:B------:R-:W-:Y:S01]  /*1570*/  BSSY.RECONVERGENT B0, `(.L_x_15) ;  /* 0x0000013000007945 */ /* 0x000fe20003800200 */
[----:B------:R-:W2:Y:S01]  /*1580*/  LDCU UR4, c[0x0][0x3a8] ;  /* 0x00007500ff0477ac */ /* 0x000ea20008000800 */
[----:B-1----:R-:W-:Y:S02]  /*1590*/  I2FP.F32.S32 R4, UR9 ;  /* 0x0000000900047c45 */ /* 0x002fe40008201400 */
[----:B--2---:R-:W-:Y:S01]  /*15a0*/  I2FP.F32.S32 R11, UR4 ;  /* 0x00000004000b7c45 */ /* 0x004fe20008201400 */
[----:B0-----:R-:W0:Y:S04]  /*15b0*/  MUFU.RCP R5, R10 ;  /* 0x0000000a00057308 */ /* 0x001e280000001000 */
[----:B------:R-:W-:-:S04]  /*15c0*/  FMUL R4, R4, R11 ;  /* 0x0000000b04047220 */ /* 0x000fc80000400000 */
[----:B------:R-:W1:Y:S01]  /*15d0*/  FCHK P0, R3, R10 ;  /* 0x0000000a03007302 */ /* 0x000e620000000000 */
[----:B0-----:R-:W-:-:S04]  /*15e0*/  FFMA R0, R5, -R10, 1 ;  /* 0x3f80000005007423 */ /* 0x001fc8000000080a */
[----:B------:R-:W-:-:S04]  /*15f0*/  FFMA R0, R5, R0, R5 ;  /* 0x0000000005007223 */ /* 0x000fc80000000005 */
[----:B------:R-:W-:-:S04]  /*1600*/  FFMA R2, R0, R3, RZ ;  /* 0x0000000300027223 */ /* 0x000fc800000000ff */
[----:B------:R-:W-:-:S04]  /*1610*/  FFMA R5, R2, -R10, R3 ;  /* 0x8000000a02057223 */ /* 0x000fc80000000003 */
[----:B------:R-:W-:Y:S01]  /*1620*/  FFMA R2, R0, R5, R2 ;  /* 0x0000000500027223 */ /* 0x000fe20000000002 */
[----:B------:R-:W-:Y:S01]  /*1630*/  I2FP.F32.S32 R5, UR8 ;  /* 0x0000000800057c45 */ /* 0x000fe20008201400 */
[----:B-1----:R-:W-:Y:S06]  /*1640*/  @!P0 BRA `(.L_x_16) ;  /* 0x0000000000148947 */ /* 0x002fec0003800000 */
[----:B------:R-:W0:Y:S01]  /*1650*/  LDCU UR4, c[0x0][0x3b0] ;  /* 0x00007600ff0477ac */ /* 0x000e220008000800 */
[----:B------:R-:W-:Y:S02]  /*1660*/  MOV R2, R3 ;  /* 0x0000000300027202 */ /* 0x000fe40000000f00 */
[----:B------:R-:W-:Y:S01]  /*1670*/  MOV R10, 0x16a0 ;  /* 0x000016a0000a7802 */ /* 0x000fe20000000f00 */
[----:B0-----:R-:W-:-:S07]  /*1680*/  IMAD.U32 R3, RZ, RZ, UR4 ;  /* 0x00000004ff037e24 */ /* 0x001fce000f8e00ff */
[----:B-----5:R-:W-:Y:S05]  /*1690*/  CALL.REL.NOINC `($__internal_0_$__cuda_sm3x_div_rn_noftz_f32_slowpath) ;  /* 0x0000000000947944 */ /* 0x020fea0003c00000 */
.L_x_16:
[----:B------:R-:W-:Y:S05]  /*16a0*/  BSYNC.RECONVERGENT B0 ;  /* 0x0000000000007941 */ /* 0x000fea0003800200 */
.L_x_15:
[----:B------:R-:W0:Y:S01]  /*16b0*/  MUFU.RCP R3, R4 ;  /* 0x0000000400037308 */ /* 0x000e220000001000 */
[----:B------:R-:W-:-:S04]  /*16c0*/  FMUL R7, R2, R7 ;  /* 0x0000000702077220 */ /* 0x000fc80000400000 */
[----:B------:R-:W-:-:S03]  /*16d0*/  FMUL R8, R7, R8 ;  /* 0x0000000807087220 */ /* 0x000fc60000400000 */
[----:B------:R-:W1:Y:S01]  /*16e0*/  FCHK P0, R5, R4 ;  /* 0x0000000405007302 */ /* 0x000e620000000000 */
[----:B------:R-:W-:Y:S01]  /*16f0*/  FMUL R7, R8, R5 ;  /* 0x0000000508077220 */ /* 0x000fe20000400000 */
[----:B0-----:R-:W-:-:S04]  /*1700*/  FFMA R0, R3, -R4, 1 ;  /* 0x3f80000003007423 */ /* 0x001fc80000000804 */
[----:B------:R-:W-:-:S04]  /*1710*/  FFMA R0, R3, R0, R3 ;  /* 0x0000000003007223 */ /* 0x000fc80000000003 */
[----:B------:R-:W-:-:S04]  /*1720*/  FFMA R3, R0, R5, RZ ;  /* 0x0000000500037223 */ /* 0x000fc800000000ff */
[----:B------:R-:W-:-:S04]  /*1730*/  FFMA R2, R3, -R4, R5 ;  /* 0x8000000403027223 */ /* 0x000fc80000000005 */
[----:B------:R-:W-:Y:S01]  /*1740*/  FFMA R0, R0, R2, R3 ;  /* 0x0000000200007223 */ /* 0x000fe20000000003 */
[----:B-1----:R-:W-:Y:S06]  /*1750*/  @!P0 BRA `(.L_x_17) ;  /* 0x0000000000148947 */ /* 0x002fec0003800000 */
[----:B------:R-:W-:Y:S01]  /*1760*/  MOV R2, R5 ;  /* 0x0000000500027202 */ /* 0x000fe20000000f00 */
[----:B------:R-:W-:Y:S01]  /*1770*/  IMAD.MOV.U32 R3, RZ, RZ, R4 ;  /* 0x000000ffff037224 */ /* 0x000fe200078e0004 */
[----:B------:R-:W-:-:S07]  /*1780*/  MOV R10, 0x17a0 ;  /* 0x000017a0000a7802 */ /* 0x000fce0000000f00 */
[----:B-----5:R-:W-:Y:S05]  /*1790*/  CALL.REL.NOINC `($__internal_0_$__cuda_sm3x_div_rn_noftz_f32_slowpath) ;  /* 0x0000000000547944 */ /* 0x020fea0003c00000 */
[----:B------:R-:W-:-:S07]  /*17a0*/  MOV R0, R2 ;  /* 0x0000000200007202 */ /* 0x000fce0000000f00 */
.L_x_17:
[----:B-----5:R-:W0:Y:S01]  /*17b0*/  MUFU.RCP R4, R9 ;  /* 0x0000000900047308 */ /* 0x020e220000001000 */
[----:B------:R-:W-:Y:S01]  /*17c0*/  FADD R0, R9, R0 ;  /* 0x0000000009007221 */ /* 0x000fe20000000000 */
[----:B------:R-:W-:Y:S03]  /*17d0*/  BSSY.RECONVERGENT B0, `(.L_x_18) ;  /* 0x000000d000007945 */ /* 0x000fe60003800200 */
[----:B------:R-:W-:-:S04]  /*17e0*/  FADD R2, -R7, R0 ;  /* 0x0000000007027221 */ /* 0x000fc80000000100 */
[----:B------:R-:W1:Y:S01]  /*17f0*/  FCHK P0, R2, R9 ;  /* 0x0000000902007302 */ /* 0x000e620000000000 */
[----:B0-----:R-:W-:-:S04]  /*1800*/  FFMA R3, -R9, R4, 1 ;  /* 0x3f80000009037423 */ /* 0x001fc80000000104 */
[----:B------:R-:W-:-:S04]  /*1810*/  FFMA R3, R4, R3, R4 ;  /* 0x0000000304037223 */ /* 0x000fc80000000004 */
[----:B------:R-:W-:-:S04]  /*1820*/  FFMA R0, R2, R3, RZ ;  /* 0x0000000302007223 */ /* 0x000fc800000000ff */
[----:B------:R-:W-:-:S04]  /*1830*/  FFMA R4, -R9, R0, R2 ;  /* 0x0000000009047223 */ /* 0x000fc80000000102 */
[----:B------:R-:W-:Y:S01]  /*1840*/  FFMA R5, R3, R4, R0 ;  /* 0x0000000403057223 */ /* 0x000fe20000000000 */
[----:B-1----:R-:W-:Y:S06]  /*1850*/  @!P0 BRA `(.L_x_19) ;  /* 0x0000000000108947 */ /* 0x002fec0003800000 */
[----:B------:R-:W-:Y:S01]  /*1860*/  IMAD.MOV.U32 R3, RZ, RZ, R9 ;  /* 0x000000ffff037224 */ /* 0x000fe200078e0009 */
[----:B------:R-:W-:-:S07]  /*1870*/  MOV R10, 0x1890 ;  /* 0x00001890000a7802 */ /* 0x000fce0000000f00 */
[----:B------:R-:W-:Y:S05]  /*1880*/  CALL.REL.NOINC `($__internal_0_$__cuda_sm3x_div_rn_noftz_f32_slowpath) ;  /* 0x0000000000187944 */ /* 0x000fea0003c00000 */
[----:B------:R-:W-:-:S07]  /*1890*/  MOV R5, R2 ;  /* 0x0000000200057202 */ /* 0x000fce0000000f00 */
.L_x_19:
[----:B------:R-:W-:Y:S05]  /*18a0*/  BSYNC.RECONVERGENT B0 ;  /* 0x0000000000007941 */ /* 0x000fea0003800200 */
.L_x_18:
[----:B------:R-:W0:Y:S02]  /*18b0*/  LDC.64 R2, c[0x0][0x398] ;  /* 0x0000e600ff027b82 */ /* 0x000e240000000a00 */
[----:B0-----:R-:W-:-:S05]  /*18c0*/  IMAD.WIDE R6, R6, 0x4, R2 ;  /* 0x0000000406067825 */ /* 0x001fca00078e0202 */
[----:B------:R-:W-:Y:S01]  /*18d0*/  STG.E desc[UR6][R6.64], R5 ;  /* 0x0000000506007986 */ /* 0x000fe2000c101906 */
[----:B------:R-:W-:Y:S05]  /*18e0*/  EXIT ;  /* 0x000000000000794d */ /* 0x000fea0003800000 */
        .weak           $__internal_0_$__cuda_sm3x_div_rn_noftz_f32_slowpath
        .type           $__internal_0_$__cuda_sm3x_div_rn_noftz_f32_slowpath,@function
        .size           $__internal_0_$__cuda_sm3x_div_rn_noftz_f32_slowpath,(.L_x_87 - $__internal_0_$__cuda_sm3x_div_rn_noftz_f32_slowpath)
$__internal_0_$__cuda_sm3x_div_rn_noftz_f32_slowpath:
[----:B------:R-:W-:Y:S01]  /*18f0*/  SHF.R.U32.HI R11, RZ, 0x17, R3 ;  /* 0x00000017ff0b7819 */ /* 0x000fe20000011603 */
[----:B------:R-:W-:Y:S01]  /*1900*/  BSSY.RECONVERGENT B1, `(.L_x_20) ;  /* 0x0000062000017945 */ /* 0x000fe20003800200 */
[----:B------:R-:W-:Y:S02]  /*1910*/  SHF.R.U32.HI R12, RZ, 0x17, R2 ;  /* 0x00000017ff0c7819 */ /* 0x000fe40000011602 */
[----:B------:R-:W-:Y:S02]  /*1920*/  LOP3.LUT R11, R11, 0xff, RZ, 0xc0, !PT ;  /* 0x000000ff0b0b7812 */ /* 0x000fe400078ec0ff */
[----:B------:R-:W-:-:S03]  /*1930*/  LOP3.LUT R13, R12, 0xff, RZ, 0xc0, !PT ;  /* 0x000000ff0c0d7812 */ /* 0x000fc600078ec0ff */
[----:B------:R-:W-:Y:S01]  /*1940*/  VIADD R15, R11, 0xffffffff ;  /* 0xffffffff0b0f7836 */ /* 0x000fe20000000000 */
[----:B------:R-:W-:-:S04]  /*1950*/  IADD3 R14, PT, PT, R13, -0x1, RZ ;  /* 0xffffffff0d0e7810 */ /* 0x000fc80007ffe0ff */
[----:B------:R-:W-:-:S04]  /*1960*/  ISETP.GT.U32.AND P0, PT, R15, 0xfd, PT ;  /* 0x000000fd0f00780c */ /* 0x000fc80003f04070 */
[----:B------:R-:W-:-:S13]  /*1970*/  ISETP.GT.U32.OR P0, PT, R14, 0xfd, P0 ;  /* 0x000000fd0e00780c */ /* 0x000fda0000704470 */
[----:B------:R-:W-:Y:S01]  /*1980*/  @!P0 IMAD.MOV.U32 R12, RZ, RZ, RZ ;  /* 0x000000ffff0c8224 */ /* 0x000fe200078e00ff */
[----:B------:R-:W-:Y:S06]  /*1990*/  @!P0 BRA `(.L_x_21) ;  /* 0x00000000005c8947 */ /* 0x000fec0003800000 */
[----:B------:R-:W-:Y:S02]  /*19a0*/  FSETP.GTU.FTZ.AND P0, PT, |R2|, +INF , PT ;  /* 0x7f8000000200780b */ /* 0x000fe40003f1c200 */
[----:B------:R-:W-:-:S04]  /*19b0*/  FSETP.GTU.FTZ.AND P1, PT, |R3|, +INF , PT ;  /* 0x7f8000000300780b */ /* 0x000fc80003f3c200 */
[----:B------:R-:W-:-:S13]  /*19c0*/  PLOP3.LUT P0, PT, P0, P1, PT, 0xf8, 0x8f ;  /* 0x00000000008f781c */ /* 0x000fda0000703f70 */
[----:B------:R-:W-:Y:S05]  /*19d0*/  @P0 BRA `(.L_x_22) ;  /* 0x00000004004c0947 */ /* 0x000fea0003800000 */
[----:B------:R-:W-:-:S13]  /*19e0*/  LOP3.LUT P0, RZ, R3, 0x7fffffff, R2, 0xc8, !PT ;  /* 0x7fffffff03ff7812 */ /* 0x000fda000780c802 */
[----:B------:R-:W-:Y:S05]  /*19f0*/  @!P0 BRA `(.L_x_23) ;  /* 0x00000004003c8947 */ /* 0x000fea0003800000 */
[C---:B------:R-:W-:Y:S02]  /*1a00*/  FSETP.NEU.FTZ.AND P2, PT, |R2|.reuse, +INF , PT ;  /* 0x7f8000000200780b */ /* 0x040fe40003f5d200 */
[----:B------:R-:W-:Y:S02]  /*1a10*/  FSETP.NEU.FTZ.AND P1, PT, |R3|, +INF , PT ;  /* 0x7f8000000300780b */ /* 0x000fe40003f3d200 */
[----:B------:R-:W-:-:S11]  /*1a20*/  FSETP.NEU.FTZ.AND P0, PT, |R2|, +INF , PT ;  /* 0x7f8000000200780b */ /* 0x000fd60003f1d200 */
[----:B------:R-:W-:Y:S05]  /*1a30*/  @!P1 BRA !P2, `(.L_x_23) ;  /* 0x00000004002c9947 */ /* 0x000fea0005000000 */
[----:B------:R-:W-:-:S04]  /*1a40*/  LOP3.LUT P2, RZ, R2, 0x7fffffff, RZ, 0xc0, !PT ;  /* 0x7fffffff02ff7812 */ /* 0x000fc8000784c0ff */
[----:B------:R-:W-:-:S13]  /*1a50*/  PLOP3.LUT P1, PT, P1, P2, PT, 0x2f, 0xf2 ;  /* 0x0000000000f2781c */ /* 0x000fda0000f24577 */
[----:B------:R-:W-:Y:S05]  /*1a60*/  @P1 BRA `(.L_x_24) ;  /* 0x0000000400181947 */ /* 0x000fea0003800000 */
[----:B------:R-:W-:-:S04]  /*1a70*/  LOP3.LUT P1, RZ, R3, 0x7fffffff, RZ, 0xc0, !PT ;  /* 0x7fffffff03ff7812 */ /* 0x000fc8000782c0ff */
[----:B------:R-:W-:-:S13]  /*1a80*/  PLOP3.LUT P0, PT, P0, P1, PT, 0x2f, 0xf2 ;  /* 0x0000000000f2781c */ /* 0x000fda0000702577 */
[----:B------:R-:W-:Y:S05]  /*1a90*/  @P0 BRA `(.L_x_25) ;  /* 0x0000000400000947 */ /* 0x000fea0003800000 */
[----:B------:R-:W-:Y:S02]  /*1aa0*/  ISETP.GE.AND P0, PT, R14, RZ, PT ;  /* 0x000000ff0e00720c */ /* 0x000fe40003f06270 */
[----:B------:R-:W-:-:S11]  /*1ab0*/  ISETP.GE.AND P1, PT, R15, RZ, PT ;  /* 0x000000ff0f00720c */ /* 0x000fd60003f26270 */
[----:B------:R-:W-:Y:S01]  /*1ac0*/  @P0 MOV R12, RZ ;  /* 0x000000ff000c0202 */ /* 0x000fe20000000f00 */
[----:B------:R-:W-:Y:S02]  /*1ad0*/  @!P0 IMAD.MOV.U32 R12, RZ, RZ, -0x40 ;  /* 0xffffffc0ff0c8424 */ /* 0x000fe400078e00ff */
[----:B------:R-:W-:Y:S01]  /*1ae0*/  @!P0 FFMA R2, R2, 1.84467440737095516160e+19, RZ ;  /* 0x5f80000002028823 */ /* 0x000fe200000000ff */
[----:B------:R-:W-:Y:S02]  /*1af0*/  @!P1 FFMA R3, R3, 1.84467440737095516160e+19, RZ ;  /* 0x5f80000003039823 */ /* 0x000fe400000000ff */
[----:B------:R-:W-:-:S07]  /*1b00*/  @!P1 IADD3 R12, PT, PT, R12, 0x40, RZ ;  /* 0x000000400c0c9810 */ /* 0x000fce0007ffe0ff */
.L_x_21:
[----:B------:R-:W-:Y:S01]  /*1b10*/  LEA R14, R11, 0xc0800000, 0x17 ;  /* 0xc08000000b0e7811 */ /* 0x000fe200078eb8ff */
[----:B------:R-:W-:Y:S01]  /*1b20*/  BSSY.RECONVERGENT B2, `(.L_x_26) ;  /* 0x0000036000027945 */ /* 0x000fe20003800200 */
[----:B------:R-:W-:-:S03]  /*1b30*/  IADD3 R13, PT, PT, R13, -0x7f, RZ ;  /* 0xffffff810d0d7810 */ /* 0x000fc60007ffe0ff */
[----:B------:R-:W-:Y:S02]  /*1b40*/  IMAD.IADD R15, R3, 0x1, -R14 ;  /* 0x00000001030f7824 */ /* 0x000fe400078e0a0e */
[C---:B------:R-:W-:Y:S01]  /*1b50*/  IMAD R2, R13.reuse, -0x800000, R2 ;  /* 0xff8000000d027824 */ /* 0x040fe200078e0202 */
[----:B------:R-:W-:Y:S01]  /*1b60*/  IADD3 R13, PT, PT, R13, 0x7f, -R11 ;  /* 0x0000007f0d0d7810 */ /* 0x000fe20007ffe80b */
[----:B------:R-:W0:Y:S01]  /*1b70*/  MUFU.RCP R3, R15 ;  /* 0x0000000f00037308 */ /* 0x000e220000001000 */
[----:B------:R-:W-:-:S03]  /*1b80*/  FADD.FTZ R17, -R15, -RZ ;  /* 0x800000ff0f117221 */ /* 0x000fc60000010100 */
[----:B------:R-:W-:Y:S02]  /*1b90*/  IMAD.IADD R13, R13, 0x1, R12 ;  /* 0x000000010d0d7824 */ /* 0x000fe400078e020c */
[----:B0-----:R-:W-:-:S04]  /*1ba0*/  FFMA R14, R3, R17, 1 ;  /* 0x3f800000030e7423 */ /* 0x001fc80000000011 */
[----:B------:R-:W-:-:S04]  /*1bb0*/  FFMA R3, R3, R14, R3 ;  /* 0x0000000e03037223 */ /* 0x000fc80000000003 */
[----:B------:R-:W-:-:S04]  /*1bc0*/  FFMA R14, R2, R3, RZ ;  /* 0x00000003020e7223 */ /* 0x000fc800000000ff */
[----:B------:R-:W-:-:S04]  /*1bd0*/  FFMA R16, R17, R14, R2 ;  /* 0x0000000e11107223 */ /* 0x000fc80000000002 */
[----:B------:R-:W-:-:S04]  /*1be0*/  FFMA R14, R3, R16, R14 ;  /* 0x00000010030e7223 */ /* 0x000fc8000000000e */
[----:B------:R-:W-:-:S04]  /*1bf0*/  FFMA R17, R17, R14, R2 ;  /* 0x0000000e11117223 */ /* 0x000fc80000000002 */
[----:B------:R-:W-:-:S05]  /*1c00*/  FFMA R2, R3, R17, R14 ;  /* 0x0000001103027223 */ /* 0x000fca000000000e */
[----:B------:R-:W-:-:S04]  /*1c10*/  SHF.R.U32.HI R11, RZ, 0x17, R2 ;  /* 0x00000017ff0b7819 */ /* 0x000fc80000011602 */
[----:B------:R-:W-:-:S04]  /*1c20*/  LOP3.LUT R11, R11, 0xff, RZ, 0xc0, !PT ;  /* 0x000000ff0b0b7812 */ /* 0x000fc800078ec0ff */
[----:B------:R-:W-:-:S05]  /*1c30*/  IADD3 R15, PT, PT, R11, R13, RZ ;  /* 0x0000000d0b0f7210 */ /* 0x000fca0007ffe0ff */
[----:B------:R-:W-:-:S05]  /*1c40*/  VIADD R11, R15, 0xffffffff ;  /* 0xffffffff0f0b7836 */ /* 0x000fca0000000000 */
[----:B------:R-:W-:-:S13]  /*1c50*/  ISETP.GE.U32.AND P0, PT, R11, 0xfe, PT ;  /* 0x000000fe0b00780c */ /* 0x000fda0003f06070 */
[----:B------:R-:W-:Y:S05]  /*1c60*/  @!P0 BRA `(.L_x_27) ;  /* 0x0000000000808947 */ /* 0x000fea0003800000 */
[----:B------:R-:W-:-:S13]  /*1c70*/  ISETP.GT.AND P0, PT, R15, 0xfe, PT ;  /* 0x000000fe0f00780c */ /* 0x000fda0003f04270 */
[----:B------:R-:W-:Y:S05]  /*1c80*/  @P0 BRA `(.L_x_28) ;  /* 0x00000000006c0947 */ /* 0x000fea0003800000 */
[----:B------:R-:W-:-:S13]  /*1c90*/  ISETP.GE.AND P0, PT, R15, 0x1, PT ;  /* 0x000000010f00780c */ /* 0x000fda0003f06270 */
[----:B------:R-:W-:Y:S05]  /*1ca0*/  @P0 BRA `(.L_x_29) ;  /* 0x0000000000740947 */ /* 0x000fea0003800000 */
[----:B------:R-:W-:Y:S02]  /*1cb0*/  ISETP.GE.AND P0, PT, R15, -0x18, PT ;  /* 0xffffffe80f00780c */ /* 0x000fe40003f06270 */
[----:B------:R-:W-:-:S11]  /*1cc0*/  LOP3.LUT R2, R2, 0x80000000, RZ, 0xc0, !PT ;  /* 0x8000000002027812 */ /* 0x000fd600078ec0ff */
[----:B------:R-:W-:Y:S05]  /*1cd0*/  @!P0 BRA `(.L_x_29) ;  /* 0x0000000000688947 */ /* 0x000fea0003800000 */
[-CC-:B------:R-:W-:Y:S01]  /*1ce0*/  FFMA.RZ R11, R3, R17.reuse, R14.reuse ;  /* 0x00000011030b7223 */ /* 0x180fe2000000c00e */
[----:B------:R-:W-:Y:S01]  /*1cf0*/  IMAD.MOV R13, RZ, RZ, -R15 ;  /* 0x000000ffff0d7224 */ /* 0x000fe200078e0a0f */
[C---:B------:R-:W-:Y:S02]  /*1d00*/  ISETP.NE.AND P2, PT, R15.reuse, RZ, PT ;  /* 0x000000ff0f00720c */ /* 0x040fe40003f45270 */
[----:B------:R-:W-:Y:S02]  /*1d10*/  ISETP.NE.AND P1, PT, R15, RZ, PT ;  /* 0x000000ff0f00720c */ /* 0x000fe40003f25270 */
[----:B------:R-:W-:Y:S01]  /*1d20*/  LOP3.LUT R12, R11, 0x7fffff, RZ, 0xc0, !PT ;  /* 0x007fffff0b0c7812 */ /* 0x000fe200078ec0ff */
[CCC-:B------:R-:W-:Y:S01]  /*1d30*/  FFMA.RP R11, R3.reuse, R17.reuse, R14.reuse ;  /* 0x00000011030b7223 */ /* 0x1c0fe2000000800e */
[----:B------:R-:W-:Y:S01]  /*1d40*/  FFMA.RM R14, R3, R17, R14 ;  /* 0x00000011030e7223 */ /* 0x000fe2000000400e */
[----:B------:R-:W-:Y:S02]  /*1d50*/  IADD3 R3, PT, PT, R15, 0x20, RZ ;  /* 0x000000200f037810 */ /* 0x000fe40007ffe0ff */
[----:B------:R-:W-:-:S02]  /*1d60*/  LOP3.LUT R12, R12, 0x800000, RZ, 0xfc, !PT ;  /* 0x008000000c0c7812 */ /* 0x000fc400078efcff */
[----:B------:R-:W-:Y:S02]  /*1d70*/  FSETP.NEU.FTZ.AND P0, PT, R11, R14, PT ;  /* 0x0000000e0b00720b */ /* 0x000fe40003f1d000 */
[----:B------:R-:W-:Y:S02]  /*1d80*/  SHF.L.U32 R3, R12, R3, RZ ;  /* 0x000000030c037219 */ /* 0x000fe400000006ff */
[----:B------:R-:W-:Y:S02]  /*1d90*/  SEL R11, R13, RZ, P2 ;  /* 0x000000ff0d0b7207 */ /* 0x000fe40001000000 */
[----:B------:R-:W-:Y:S02]  /*1da0*/  ISETP.NE.AND P1, PT, R3, RZ, P1 ;  /* 0x000000ff0300720c */ /* 0x000fe40000f25270 */
[----:B------:R-:W-:Y:S02]  /*1db0*/  SHF.R.U32.HI R11, RZ, R11, R12 ;  /* 0x0000000bff0b7219 */ /* 0x000fe4000001160c */
[----:B------:R-:W-:-:S02]  /*1dc0*/  PLOP3.LUT P0, PT, P0, P1, PT, 0xf8, 0x8f ;  /* 0x00000000008f781c */ /* 0x000fc40000703f70 */
[----:B------:R-:W-:Y:S02]  /*1dd0*/  SHF.R.U32.HI R12, RZ, 0x1, R11 ;  /* 0x00000001ff0c7819 */ /* 0x000fe4000001160b */
[----:B------:R-:W-:-:S04]  /*1de0*/  SEL R3, RZ, 0x1, !P0 ;  /* 0x00000001ff037807 */ /* 0x000fc80004000000 */
[----:B------:R-:W-:-:S04]  /*1df0*/  LOP3.LUT R14, R3, 0x1, R12, 0xf8, !PT ;  /* 0x00000001030e7812 */ /* 0x000fc800078ef80c */
[----:B------:R-:W-:-:S04]  /*1e00*/  LOP3.LUT R11, R14, R11, RZ, 0xc0, !PT ;  /* 0x0000000b0e0b7212 */ /* 0x000fc800078ec0ff */
[----:B------:R-:W-:-:S04]  /*1e10*/  IADD3 R11, PT, PT, R12, R11, RZ ;  /* 0x0000000b0c0b7210 */ /* 0x000fc80007ffe0ff */
[----:B------:R-:W-:Y:S01]  /*1e20*/  LOP3.LUT R2, R11, R2, RZ, 0xfc, !PT ;  /* 0x000000020b027212 */ /* 0x000fe200078efcff */
[----:B------:R-:W-:Y:S06]  /*1e30*/  BRA `(.L_x_29) ;  /* 0x0000000000107947 */ /* 0x000fec0003800000 */
.L_x_28:
[----:B------:R-:W-:-:S04]  /*1e40*/  LOP3.LUT R2, R2, 0x80000000, RZ, 0xc0, !PT ;  /* 0x8000000002027812 */ /* 0x000fc800078ec0ff */
[----:B------:R-:W-:Y:S01]  /*1e50*/  LOP3.LUT R2, R2, 0x7f800000, RZ, 0xfc, !PT ;  /* 0x7f80000002027812 */ /* 0x000fe200078efcff */
[----:B------:R-:W-:Y:S06]  /*1e60*/  BRA `(.L_x_29) ;  /* 0x0000000000047947 */ /* 0x000fec0003800000 */
.L_x_27:
[----:B------:R-:W-:-:S07]  /*1e70*/  IMAD R2, R13, 0x800000, R2 ;  /* 0x008000000d027824 */ /* 0x000fce00078e0202 */
.L_x_29:
[----:B------:R-:W-:Y:S05]  /*1e80*/  BSYNC.RECONVERGENT B2 ;  /* 0x0000000000027941 */ /* 0x000fea0003800200 */
.L_x_26:
[----:B------:R-:W-:Y:S05]  /*1e90*/  BRA `(.L_x_30) ;  /* 0x0000000000207947 */ /* 0x000fea0003800000 */
.L_x_25:
[----:B------:R-:W-:-:S04]  /*1ea0*/  LOP3.LUT R2, R3, 0x80000000, R2, 0x48, !PT ;  /* 0x8000000003027812 */ /* 0x000fc800078e4802 */
[----:B------:R-:W-:Y:S01]  /*1eb0*/  LOP3.LUT R2, R2, 0x7f800000, RZ, 0xfc, !PT ;  /* 0x7f80000002027812 */ /* 0x000fe200078efcff */
[----:B------:R-:W-:Y:S06]  /*1ec0*/  BRA `(.L_x_30) ;  /* 0x0000000000147947 */ /* 0x000fec0003800000 */
.L_x_24:
[----:B------:R-:W-:Y:S01]  /*1ed0*/  LOP3.LUT R2, R3, 0x80000000, R2, 0x48, !PT ;  /* 0x8000000003027812 */ /* 0x000fe200078e4802 */
[----:B------:R-:W-:Y:S06]  /*1ee0*/  BRA `(.L_x_30) ;  /* 0x00000000000c7947 */ /* 0x000fec0003800000 */
.L_x_23:
[----:B------:R-:W0:Y:S01]  /*1ef0*/  MUFU.RSQ R2, -QNAN ;  /* 0xffc0000000027908 */ /* 0x000e220000001400 */
[----:B------:R-:W-:Y:S05]  /*1f00*/  BRA `(.L_x_30) ;  /* 0x0000000000047947 */ /* 0x000fea0003800000 */
.L_x_22:
[----:B------:R-:W-:-:S07]  /*1f10*/  FADD.FTZ R2, R2, R3 ;  /* 0x0000000302027221 */ /* 0x000fce0000010000 */
.L_x_30:
[----:B------:R-:W-:Y:S05]  /*1f20*/  BSYNC.RECONVERGENT B1 ;  /* 0x0000000000017941 */ /* 0x000fea0003800200 */
.L_x_20:
[----:B------:R-:W-:-:S04]  /*1f30*/  HFMA2 R11, -RZ, RZ, 0, 0 ;  /* 0x00000000ff0b7431 */ /* 0x000fc800000001ff */
[----:B0-----:R-:W-:Y:S05]  /*1f40*/  RET.REL.NODEC R10 `(_Z18initialize_weightsPfS_S_S_iiiffff) ;  /* 0xffffffe00a2c7950 */ /* 0x001fea0003c3ffff */
.L_x_31:
[----:B------:R-:W-:-:S00]  /*1f50*/  BRA `(.L_x_31) ;  /* 0xfffffffc00fc7947 */ /* 0x000fc0000383ffff */
[----:B------:R-:W-:-:S00]  /*1f60*/  NOP ;  /* 0x0000000000007918 */ /* 0x000fc00000000000 */
        /* <DEDUP_REMOVED lines=9> */
.L_x_87:


//--------------------- .text._Z20initialize_particlesPfS_S_S_ffiff --------------------------
	.section	.text._Z20initialize_particlesPfS_S_S_ffiff,"ax",@progbits
	.align	128
        .global         _Z20initialize_particlesPfS_S_S_ffiff
        .type           _Z20initialize_particlesPfS_S_S_ffiff,@function
        .size           _Z20initialize_particlesPfS_S_S_ffiff,(.L_x_90 - _Z20initialize_particlesPfS_S_S_ffiff)
        .other          _Z20initialize_particlesPfS_S_S_ffiff,@"STO_CUDA_ENTRY STV_DEFAULT"
_Z20initialize_particlesPfS_S_S_ffiff:
.text._Z20initialize_particlesPfS_S_S_ffiff:
        /* <DEDUP_REMOVED lines=9> */
[----:B------:R-:W-:Y:S01]  /*0090*/  IMAD.MOV.U32 R8, RZ, RZ, 0x3198c20f ;  /* 0x3198c20fff087424 */ /* 0x000fe200078e00ff */
[----:B------:R-:W-:Y:S01]  /*00a0*/  ISETP.NE.AND P0, PT, R7, RZ, PT ;  /* 0x000000ff0700720c */ /* 0x000fe20003f05270 */
[----:B------:R-:W-:Y:S01]  /*00b0*/  IMAD.MOV.U32 R9, RZ, RZ, 0x5efdb30c ;  /* 0x5efdb30cff097424 */ /* 0x000fe200078e00ff */
[----:B------:R-:W0:Y:S01]  /*00c0*/  LDCU.64 UR6, c[0x0][0x358] ;  /* 0x00006b00ff0677ac */ /* 0x000e220008000a00 */
[----:B------:R-:W-:Y:S01]  /*00d0*/  IMAD.MOV.U32 R10, RZ, RZ, 0x423bb012 ;  /* 0x423bb012ff0a7424 */ /* 0x000fe200078e00ff */
[----:B------:R-:W-:Y:S01]  /*00e0*/  BSSY.RECONVERGENT B0, `(.L_x_32) ;  /* 0x0000266000007945 */ /* 0x000fe20003800200 */
[----:B------:R-:W-:Y:S01]  /*00f0*/  IMAD.MOV.U32 R11, RZ, RZ, -0x75bd8fc ;  /* 0xf8a42704ff0b7424 */ /* 0x000fe200078e00ff */
[----:B------:R1:W-:Y:S01]  /*0100*/  STL.64 [R1+0x20], R8 ;  /* 0x0000200801007387 */ /* 0x0003e20000100a00 */
[----:B------:R-:W-:Y:S01]  /*0110*/  IMAD.MOV.U32 R12, RZ, RZ, -0x23270784 ;  /* 0xdcd8f87cff0c7424 */ /* 0x000fe200078e00ff */
[----:B------:R-:W-:Y:S01]  /*0120*/  SHF.R.S32.HI R6, RZ, 0x1f, R7 ;  /* 0x0000001fff067819 */ /* 0x000fe20000011407 */
[----:B------:R-:W-:Y:S01]  /*0130*/  IMAD.MOV.U32 R13, RZ, RZ, 0x57fa2510 ;  /* 0x57fa2510ff0d7424 */ /* 0x000fe200078e00ff */
[----:B------:R1:W-:Y:S01]  /*0140*/  STL.64 [R1+0x28], R10 ;  /* 0x0000280a01007387 */ /* 0x0003e20000100a00 */
[----:B------:R-:W-:-:S02]  /*0150*/  IMAD.MOV.U32 R0, RZ, RZ, 0x5efdb30c ;  /* 0x5efdb30cff007424 */ /* 0x000fc400078e00ff */
[----:B------:R-:W-:Y:S01]  /*0160*/  IMAD.MOV.U32 R3, RZ, RZ, -0x75bd8fc ;  /* 0xf8a42704ff037424 */ /* 0x000fe200078e00ff */
[----:B------:R1:W-:Y:S01]  /*0170*/  STL.64 [R1+0x30], R12 ;  /* 0x0000300c01007387 */ /* 0x0003e20000100a00 */
[----:B------:R-:W-:Y:S02]  /*0180*/  IMAD.MOV.U32 R2, RZ, RZ, 0x423bb012 ;  /* 0x423bb012ff027424 */ /* 0x000fe400078e00ff */
[----:B------:R-:W-:Y:S02]  /*0190*/  IMAD.MOV.U32 R5, RZ, RZ, 0x57fa2510 ;  /* 0x57fa2510ff057424 */ /* 0x000fe400078e00ff */
[----:B------:R-:W-:Y:S01]  /*01a0*/  IMAD.MOV.U32 R4, RZ, RZ, -0x23270784 ;  /* 0xdcd8f87cff047424 */ /* 0x000fe200078e00ff */
[----:B0-----:R-:W-:Y:S06]  /*01b0*/  @!P0 BRA `(.L_x_33) ;  /* 0x0000002400608947 */ /* 0x001fec0003800000 */
[----:B------:R-:W-:Y:S02]  /*01c0*/  IMAD.MOV.U32 R15, RZ, RZ, R6 ;  /* 0x000000ffff0f7224 */ /* 0x000fe400078e0006 */
[----:B------:R-:W-:Y:S02]  /*01d0*/  VIADD R14, R1, 0x20 ;  /* 0x00000020010e7836 */ /* 0x000fe40000000000 */
[----:B-1----:R-:W-:Y:S02]  /*01e0*/  IMAD.MOV.U32 R13, RZ, RZ, RZ ;  /* 0x000000ffff0d7224 */ /* 0x002fe400078e00ff */
[----:B------:R-:W-:Y:S02]  /*01f0*/  IMAD.MOV.U32 R0, RZ, RZ, 0x5efdb30c ;  /* 0x5efdb30cff007424 */ /* 0x000fe400078e00ff */
[----:B------:R-:W-:Y:S02]  /*0200*/  IMAD.MOV.U32 R12, RZ, RZ, R7 ;  /* 0x000000ffff0c7224 */ /* 0x000fe400078e0007 */
[----:B------:R-:W-:-:S02]  /*0210*/  IMAD.MOV.U32 R2, RZ, RZ, 0x423bb012 ;  /* 0x423bb012ff027424 */ /* 0x000fc400078e00ff */
[----:B------:R-:W-:Y:S02]  /*0220*/  IMAD.MOV.U32 R3, RZ, RZ, -0x75bd8fc ;  /* 0xf8a42704ff037424 */ /* 0x000fe400078e00ff */
[----:B------:R-:W-:Y:S02]  /*0230*/  IMAD.MOV.U32 R4, RZ, RZ, -0x23270784 ;  /* 0xdcd8f87cff047424 */ /* 0x000fe400078e00ff */
[----:B------:R-:W-:-:S07]  /*0240*/  IMAD.MOV.U32 R5, RZ, RZ, 0x57fa2510 ;  /* 0x57fa2510ff057424 */ /* 0x000fce00078e00ff */
.L_x_42:
[----:B------:R-:W-:Y:S01]  /*0250*/  LOP3.LUT R6, R12, 0x3, RZ, 0xc0, !PT ;  /* 0x000000030c067812 */ /* 0x000fe200078ec0ff */
[----:B------:R-:W-:Y:S03]  /*0260*/  BSSY.RECONVERGENT B1, `(.L_x_34) ;  /* 0x0000247000017945 */ /* 0x000fe60003800200 */
[----:B------:R-:W-:-:S04]  /*0270*/  ISETP.NE.U32.AND P0, PT, R6, RZ, PT ;  /* 0x000000ff0600720c */ /* 0x000fc80003f05070 */
[----:B------:R-:W-:-:S13]  /*0280*/  ISETP.NE.AND.EX P0, PT, RZ, RZ, PT, P0 ;  /* 0x000000ffff00720c */ /* 0x000fda0003f05300 */
[----:B0-----:R-:W-:Y:S05]  /*0290*/  @!P0 BRA `(.L_x_35) ;  /* 0x00000024000c8947 */ /* 0x001fea0003800000 */
[----:B------:R-:W0:Y:S01]  /*02a0*/  LDC.64 R8, c[0x4][RZ] ;  /* 0x01000000ff087b82 */ /* 0x000e220000000a00 */
[----:B------:R-:W-:Y:S01]  /*02b0*/  IMAD.MOV.U32 R0, RZ, RZ, RZ ;  /* 0x000000ffff007224 */ /* 0x000fe200078e00ff */
[----:B------:R-:W-:Y:S01]  /*02c0*/  CS2R R4, SRZ ;  /* 0x0000000000047805 */ /* 0x000fe2000001ff00 */
[----:B------:R-:W-:Y:S01]  /*02d0*/  IMAD.MOV.U32 R17, RZ, RZ, RZ ;  /* 0x000000ffff117224 */ /* 0x000fe200078e00ff */
[----:B------:R-:W-:Y:S01]  /*02e0*/  CS2R R2, SRZ ;  /* 0x0000000000027805 */ /* 0x000fe2000001ff00 */
[----:B0-----:R-:W-:-:S07]  /*02f0*/  IMAD.WIDE.U32 R8, R13, 0xc80, R8 ;  /* 0x00000c800d087825 */ /* 0x001fce00078e0008 */
.L_x_37:
[----:B------:R-:W-:-:S06]  /*0300*/  IMAD R6, R17, 0x4, R14 ;  /* 0x0000000411067824 */ /* 0x000fcc00078e020e */
[----:B------:R-:W5:Y:S01]  /*0310*/  LDL R6, [R6+0x4] ;  /* 0x0000040006067983 */ /* 0x000f620000100800 */
[----:B------:R-:W-:-:S05]  /*0320*/  UMOV UR4, URZ ;  /* 0x000000ff00047c82 */ /* 0x000fca0008000000 */
.L_x_36:
[----:B-----5:R-:W-:Y:S01]  /*0330*/  SHF.R.U32.HI R20, RZ, UR4, R6 ;  /* 0x00000004ff147c19 */ /* 0x020fe20008011606 */
[----:B------:R-:W-:-:S03]  /*0340*/  IMAD.SHL.U32 R10, R17, 0x20, RZ ;  /* 0x00000020110a7824 */ /* 0x000fc600078e00ff */
[----:B------:R-:W-:Y:S01]  /*0350*/  LOP3.LUT R11, R20, 0x1, RZ, 0xc0, !PT ;  /* 0x00000001140b7812 */ /* 0x000fe200078ec0ff */
[----:B------:R-:W-:-:S03]  /*0360*/  VIADD R10, R10, UR4 ;  /* 0x000000040a0a7c36 */ /* 0x000fc60008000000 */
[----:B------:R-:W-:Y:S01]  /*0370*/  ISETP.NE.U32.AND P0, PT, R11, 0x1, PT ;  /* 0x000000010b00780c */ /* 0x000fe20003f05070 */
[----:B------:R-:W-:-:S03]  /*0380*/  IMAD R11, R10, 0x5, RZ ;  /* 0x000000050a0b7824 */ /* 0x000fc600078e02ff */
[----:B------:R-:W-:Y:S01]  /*0390*/  R2P PR, R20, 0x7e ;  /* 0x0000007e14007804 */ /* 0x000fe20000000000 */
[----:B------:R-:W-:-:S08]  /*03a0*/  IMAD.WIDE.U32 R10, R11, 0x4, R8 ;  /* 0x000000040b0a7825 */ /* 0x000fd000078e0008 */
[----:B------:R-:W2:Y:S04]  /*03b0*/  @!P0 LDG.E R19, desc[UR6][R10.64] ;  /* 0x000000060a138981 */ /* 0x000ea8000c1e1900 */
[----:B------:R-:W3:Y:S04]  /*03c0*/  @P1 LDG.E R21, desc[UR6][R10.64+0x14] ;  /* 0x000014060a151981 */ /* 0x000ee8000c1e1900 */
[----:B------:R-:W4:Y:S04]  /*03d0*/  @P2 LDG.E R23, desc[UR6][R10.64+0x28] ;  /* 0x000028060a172981 */ /* 0x000f28000c1e1900 */
[----:B------:R-:W4:Y:S04]  /*03e0*/  @P3 LDG.E R25, desc[UR6][R10.64+0x3c] ;  /* 0x00003c060a193981 */ /* 0x000f28000c1e1900 */
[----:B------:R-:W4:Y:S04]  /*03f0*/  @!P0 LDG.E R16, desc[UR6][R10.64+0x8] ;  /* 0x000008060a108981 */ /* 0x000f28000c1e1900 */
[----:B------:R-:W4:Y:S04]  /*0400*/  @P4 LDG.E R27, desc[UR6][R10.64+0x50] ;  /* 0x000050060a1b4981 */ /* 0x000f28000c1e1900 */
[----:B------:R-:W4:Y:S04]  /*0410*/  @!P0 LDG.E R18, desc[UR6][R10.64+0x10] ;  /* 0x000010060a128981 */ /* 0x000f28000c1e1900 */
[----:B------:R-:W4:Y:S04]  /*0420*/  @P1 LDG.E R22, desc[UR6][R10.64+0x1c] ;  /* 0x00001c060a161981 */ /* 0x000f28000c1e1900 */
[----:B------:R-:W4:Y:S04]  /*0430*/  @P1 LDG.E R24, desc[UR6][R10.64+0x24] ;  /* 0x000024060a181981 */ /* 0x000f28000c1e1900 */
[----:B------:R-:W4:Y:S01]  /*0440*/  @P6 LDG.E R29, desc[UR6][R10.64+0x78] ;  /* 0x000078060a1d6981 */ /* 0x000f22000c1e1900 */
[----:B--2---:R-:W-:-:S03]  /*0450*/  @!P0 LOP3.LUT R0, R0, R19, RZ, 0x3c, !PT ;  /* 0x0000001300008212 */ /* 0x004fc600078e3cff */
[----:B------:R-:W2:Y:S01]  /*0460*/  @!P0 LDG.E R19, desc[UR6][R10.64+0x4] ;  /* 0x000004060a138981 */ /* 0x000ea2000c1e1900 */
[----:B---3--:R-:W-:-:S03]  /*0470*/  @P1 LOP3.LUT R0, R0, R21, RZ, 0x3c, !PT ;  /* 0x0000001500001212 */ /* 0x008fc600078e3cff */
[----:B------:R-:W3:Y:S01]  /*0480*/  @!P0 LDG.E R21, desc[UR6][R10.64+0xc] ;  /* 0x00000c060a158981 */ /* 0x000ee2000c1e1900 */
[----:B----4-:R-:W-:-:S03]  /*0490*/  @P2 LOP3.LUT R0, R0, R23, RZ, 0x3c, !PT ;  /* 0x0000001700002212 */ /* 0x010fc600078e3cff */
[----:B------:R-:W4:Y:S01]  /*04a0*/  @P1 LDG.E R23, desc[UR6][R10.64+0x18] ;  /* 0x000018060a171981 */ /* 0x000f22000c1e1900 */
[----:B------:R-:W-:-:S03]  /*04b0*/  @P3 LOP3.LUT R0, R0, R25, RZ, 0x3c, !PT ;  /* 0x0000001900003212 */ /* 0x000fc600078e3cff */
[----:B------:R-:W4:Y:S01]  /*04c0*/  @P5 LDG.E R25, desc[UR6][R10.64+0x64] ;  /* 0x000064060a195981 */ /* 0x000f22000c1e1900 */
[----:B------:R-:W-:-:S03]  /*04d0*/  @!P0 LOP3.LUT R3, R3, R16, RZ, 0x3c, !PT ;  /* 0x0000001003038212 */ /* 0x000fc600078e3cff */
[----:B------:R-:W4:Y:S01]  /*04e0*/  @P2 LDG.E R16, desc[UR6][R10.64+0x30] ;  /* 0x000030060a102981 */ /* 0x000f22000c1e1900 */
[----:B------:R-:W-:-:S03]  /*04f0*/  @P4 LOP3.LUT R0, R0, R27, RZ, 0x3c, !PT ;  /* 0x0000001b00004212 */ /* 0x000fc600078e3cff */
[----:B------:R-:W4:Y:S01]  /*0500*/  @P3 LDG.E R27, desc[UR6][R10.64+0x48] ;  /* 0x000048060a1b3981 */ /* 0x000f22000c1e1900 */
[----:B------:R-:W-:-:S03]  /*0510*/  @!P0 LOP3.LUT R5, R5, R18, RZ, 0x3c, !PT ;  /* 0x0000001205058212 */ /* 0x000fc600078e3cff */
[----:B------:R-:W4:Y:S01]  /*0520*/  @P2 LDG.E R18, desc[UR6][R10.64+0x38] ;  /* 0x000038060a122981 */ /* 0x000f22000c1e1900 */
[----:B------:R-:W-:-:S03]  /*0530*/  @P1 LOP3.LUT R3, R3, R22, RZ, 0x3c, !PT ;  /* 0x0000001603031212 */ /* 0x000fc600078e3cff */
[----:B------:R-:W4:Y:S01]  /*0540*/  @P3 LDG.E R22, desc[UR6][R10.64+0x44] ;  /* 0x000044060a163981 */ /* 0x000f22000c1e1900 */
[----:B--2---:R-:W-:-:S03]  /*0550*/  @!P0 LOP3.LUT R2, R2, R19, RZ, 0x3c, !PT ;  /* 0x0000001302028212 */ /* 0x004fc600078e3cff */
[----:B------:R-:W2:Y:S01]  /*0560*/  @P1 LDG.E R19, desc[UR6][R10.64+0x20] ;  /* 0x000020060a131981 */ /* 0x000ea2000c1e1900 */
[----:B---3--:R-:W-:-:S03]  /*0570*/  @!P0 LOP3.LUT R4, R4, R21, RZ, 0x3c, !PT ;  /* 0x0000001504048212 */ /* 0x008fc600078e3cff */
[----:B------:R-:W3:Y:S01]  /*0580*/  @P2 LDG.E R21, desc[UR6][R10.64+0x2c] ;  /* 0x00002c060a152981 */ /* 0x000ee2000c1e1900 */
[----:B----4-:R-:W-:-:S03]  /*0590*/  @P1 LOP3.LUT R2, R2, R23, RZ, 0x3c, !PT ;  /* 0x0000001702021212 */ /* 0x010fc600078e3cff */
[----:B------:R-:W4:Y:S01]  /*05a0*/  @P2 LDG.E R23, desc[UR6][R10.64+0x34] ;  /* 0x000034060a172981 */ /* 0x000f22000c1e1900 */
[----:B------:R-:W-:-:S03]  /*05b0*/  @P5 LOP3.LUT R0, R0, R25, RZ, 0x3c, !PT ;  /* 0x0000001900005212 */ /* 0x000fc600078e3cff */
[----:B------:R-:W4:Y:S01]  /*05c0*/  @P3 LDG.E R25, desc[UR6][R10.64+0x40] ;  /* 0x000040060a193981 */ /* 0x000f22000c1e1900 */
[----:B------:R-:W-:Y:S02]  /*05d0*/  @P1 LOP3.LUT R5, R5, R24, RZ, 0x3c, !PT ;  /* 0x0000001805051212 */ /* 0x000fe400078e3cff */
[----:B------:R-:W-:Y:S01]  /*05e0*/  @P2 LOP3.LUT R3, R3, R16, RZ, 0x3c, !PT ;  /* 0x0000001003032212 */ /* 0x000fe200078e3cff */
[----:B------:R-:W4:Y:S04]  /*05f0*/  @P5 LDG.E R24, desc[UR6][R10.64+0x6c] ;  /* 0x00006c060a185981 */ /* 0x000f28000c1e1900 */
[----:B------:R-:W4:Y:S01]  /*0600*/  @P3 LDG.E R16, desc[UR6][R10.64+0x4c] ;  /* 0x00004c060a103981 */ /* 0x000f22000c1e1900 */
[----:B------:R-:W-:-:S03]  /*0610*/  @P2 LOP3.LUT R5, R5, R18, RZ, 0x3c, !PT ;  /* 0x0000001205052212 */ /* 0x000fc600078e3cff */
[----:B------:R-:W4:Y:S01]  /*0620*/  @P4 LDG.E R18, desc[UR6][R10.64+0x58] ;  /* 0x000058060a124981 */ /* 0x000f22000c1e1900 */
[----:B------:R-:W-:-:S03]  /*0630*/  @P3 LOP3.LUT R3, R3, R22, RZ, 0x3c, !PT ;  /* 0x0000001603033212 */ /* 0x000fc600078e3cff */
[----:B------:R-:W4:Y:S01]  /*0640*/  @P4 LDG.E R22, desc[UR6][R10.64+0x60] ;  /* 0x000060060a164981 */ /* 0x000f22000c1e1900 */
[----:B--2---:R-:W-:-:S03]  /*0650*/  @P1 LOP3.LUT R4, R4, R19, RZ, 0x3c, !PT ;  /* 0x0000001304041212 */ /* 0x004fc600078e3cff */
[----:B------:R-:W2:Y:S01]  /*0660*/  @P4 LDG.E R19, desc[UR6][R10.64+0x54] ;  /* 0x000054060a134981 */ /* 0x000ea2000c1e1900 */
[----:B---3--:R-:W-:-:S03]  /*0670*/  @P2 LOP3.LUT R2, R2, R21, RZ, 0x3c, !PT ;  /* 0x0000001502022212 */ /* 0x008fc600078e3cff */
[----:B------:R-:W3:Y:S01]  /*0680*/  @P4 LDG.E R21, desc[UR6][R10.64+0x5c] ;  /* 0x00005c060a154981 */ /* 0x000ee2000c1e1900 */
[----:B----4-:R-:W-:-:S03]  /*0690*/  @P2 LOP3.LUT R4, R4, R23, RZ, 0x3c, !PT ;  /* 0x0000001704042212 */ /* 0x010fc600078e3cff */
[----:B------:R-:W4:Y:S01]  /*06a0*/  @P5 LDG.E R23, desc[UR6][R10.64+0x68] ;  /* 0x000068060a175981 */ /* 0x000f22000c1e1900 */
[----:B------:R-:W-:-:S03]  /*06b0*/  @P3 LOP3.LUT R2, R2, R25, RZ, 0x3c, !PT ;  /* 0x0000001902023212 */ /* 0x000fc600078e3cff */
[----:B------:R-:W4:Y:S01]  /*06c0*/  @P5 LDG.E R25, desc[UR6][R10.64+0x70] ;  /* 0x000070060a195981 */ /* 0x000f22000c1e1900 */
[----:B------:R-:W-:Y:S02]  /*06d0*/  LOP3.LUT P0, RZ, R20, 0x80, RZ, 0xc0, !PT ;  /* 0x0000008014ff7812 */ /* 0x000fe4000780c0ff */
[----:B------:R-:W-:Y:S02]  /*06e0*/  @P3 LOP3.LUT R4, R4, R27, RZ, 0x3c, !PT ;  /* 0x0000001b04043212 */ /* 0x000fe400078e3cff */
[----:B------:R-:W-:Y:S02]  /*06f0*/  @P3 LOP3.LUT R5, R5, R16, RZ, 0x3c, !PT ;  /* 0x0000001005053212 */ /* 0x000fe400078e3cff */
[----:B------:R-:W4:Y:S01]  /*0700*/  @P5 LDG.E R16, desc[UR6][R10.64+0x74] ;  /* 0x000074060a105981 */ /* 0x000f22000c1e1900 */
[----:B------:R-:W-:-:S03]  /*0710*/  @P4 LOP3.LUT R3, R3, R18, RZ, 0x3c, !PT ;  /* 0x0000001203034212 */ /* 0x000fc600078e3cff */
[----:B------:R-:W4:Y:S01]  /*0720*/  @P6 LDG.E R18, desc[UR6][R10.64+0x80] ;  /* 0x000080060a126981 */ /* 0x000f22000c1e1900 */
[----:B------:R-:W-:-:S03]  /*0730*/  @P4 LOP3.LUT R5, R5, R22, RZ, 0x3c, !PT ;  /* 0x0000001605054212 */ /* 0x000fc600078e3cff */
[----:B------:R-:W4:Y:S01]  /*0740*/  @P6 LDG.E R22, desc[UR6][R10.64+0x88] ;  /* 0x000088060a166981 */ /* 0x000f22000c1e1900 */
[----:B------:R-:W-:-:S03]  /*0750*/  @P5 LOP3.LUT R3, R3, R24, RZ, 0x3c, !PT ;  /* 0x0000001803035212 */ /* 0x000fc600078e3cff */
[----:B------:R-:W4:Y:S04]  /*0760*/  @P0 LDG.E R27, desc[UR6][R10.64+0x8c] ;  /* 0x00008c060a1b0981 */ /* 0x000f28000c1e1900 */
[----:B------:R-:W4:Y:S04]  /*0770*/  @P0 LDG.E R24, desc[UR6][R10.64+0x94] ;  /* 0x000094060a180981 */ /* 0x000f28000c1e1900 */
        /* <DEDUP_REMOVED lines=9> */
[----:B------:R-:W-:Y:S02]  /*0810*/  @P6 LOP3.LUT R0, R0, R29, RZ, 0x3c, !PT ;  /* 0x0000001d00006212 */ /* 0x000fe400078e3cff */
[----:B------:R-:W-:Y:S02]  /*0820*/  @P5 LOP3.LUT R5, R5, R16, RZ, 0x3c, !PT ;  /* 0x0000001005055212 */ /* 0x000fe400078e3cff */
[----:B------:R-:W-:Y:S02]  /*0830*/  @P6 LOP3.LUT R3, R3, R18, RZ, 0x3c, !PT ;  /* 0x0000001203036212 */ /* 0x000fe400078e3cff */
[----:B------:R-:W-:Y:S02]  /*0840*/  @P6 LOP3.LUT R5, R5, R22, RZ, 0x3c, !PT ;  /* 0x0000001605056212 */ /* 0x000fe400078e3cff */
[----:B------:R-:W-:Y:S02]  /*0850*/  @P0 LOP3.LUT R0, R0, R27, RZ, 0x3c, !PT ;  /* 0x0000001b00000212 */ /* 0x000fe400078e3cff */
[----:B------:R-:W-:-:S02]  /*0860*/  @P0 LOP3.LUT R3, R3, R24, RZ, 0x3c, !PT ;  /* 0x0000001803030212 */ /* 0x000fc400078e3cff */
[----:B------:R-:W-:Y:S02]  /*0870*/  @P0 LOP3.LUT R5, R5, R26, RZ, 0x3c, !PT ;  /* 0x0000001a05050212 */ /* 0x000fe400078e3cff */
[----:B--2---:R-:W-:Y:S02]  /*0880*/  @P6 LOP3.LUT R2, R2, R19, RZ, 0x3c, !PT ;  /* 0x0000001302026212 */ /* 0x004fe400078e3cff */
[----:B---3--:R-:W-:Y:S02]  /*0890*/  @P6 LOP3.LUT R4, R4, R21, RZ, 0x3c, !PT ;  /* 0x0000001504046212 */ /* 0x008fe400078e3cff */
[----:B----4-:R-:W-:Y:S02]  /*08a0*/  @P0 LOP3.LUT R2, R2, R23, RZ, 0x3c, !PT ;  /* 0x0000001702020212 */ /* 0x010fe400078e3cff */
[----:B------:R-:W-:Y:S02]  /*08b0*/  @P0 LOP3.LUT R4, R4, R25, RZ, 0x3c, !PT ;  /* 0x0000001904040212 */ /* 0x000fe400078e3cff */
[----:B------:R-:W-:-:S13]  /*08c0*/  R2P PR, R20.B1, 0x7f ;  /* 0x0000007f14007804 */ /* 0x000fda0000001000 */
[----:B------:R-:W2:Y:S04]  /*08d0*/  @P0 LDG.E R23, desc[UR6][R10.64+0xa0] ;  /* 0x0000a0060a170981 */ /* 0x000ea8000c1e1900 */
[----:B------:R-:W3:Y:S04]  /*08e0*/  @P1 LDG.E R29, desc[UR6][R10.64+0xb4] ;  /* 0x0000b4060a1d1981 */ /* 0x000ee8000c1e1900 */
[----:B------:R-:W4:Y:S04]  /*08f0*/  @P0 LDG.E R18, desc[UR6][R10.64+0xb0] ;  /* 0x0000b0060a120981 */ /* 0x000f28000c1e1900 */
[----:B------:R-:W4:Y:S04]  /*0900*/  @P0 LDG.E R25, desc[UR6][R10.64+0xa4] ;  /* 0x0000a4060a190981 */ /* 0x000f28000c1e1900 */
[----:B------:R-:W4:Y:S04]  /*0910*/  @P0 LDG.E R16, desc[UR6][R10.64+0xa8] ;  /* 0x0000a8060a100981 */ /* 0x000f28000c1e1900 */
[----:B------:R-:W4:Y:S04]  /*0920*/  @P0 LDG.E R27, desc[UR6][R10.64+0xac] ;  /* 0x0000ac060a1b0981 */ /* 0x000f28000c1e1900 */
[----:B------:R-:W4:Y:S04]  /*0930*/  @P2 LDG.E R22, desc[UR6][R10.64+0xc8] ;  /* 0x0000c8060a162981 */ /* 0x000f28000c1e1900 */
        /* <DEDUP_REMOVED lines=10> */
[----:B------:R-:W3:Y:S01]  /*09e0*/  @P1 LDG.E R25, desc[UR6][R10.64+0xb8] ;  /* 0x0000b8060a191981 */ /* 0x000ee2000c1e1900 */
[----:B------:R-:W-:-:S03]  /*09f0*/  @P0 LOP3.LUT R3, R3, R16, RZ, 0x3c, !PT ;  /* 0x0000001003030212 */ /* 0x000fc600078e3cff */
[----:B------:R-:W3:Y:S01]  /*0a00*/  @P2 LDG.E R16, desc[UR6][R10.64+0xd8] ;  /* 0x0000d8060a102981 */ /* 0x000ee2000c1e1900 */
[----:B------:R-:W-:Y:S02]  /*0a10*/  @P0 LOP3.LUT R4, R4, R27, RZ, 0x3c, !PT ;  /* 0x0000001b04040212 */ /* 0x000fe400078e3cff */
[----:B------:R-:W-:Y:S01]  /*0a20*/  LOP3.LUT P0, RZ, R20, 0x8000, RZ, 0xc0, !PT ;  /* 0x0000800014ff7812 */ /* 0x000fe2000780c0ff */
[----:B------:R-:W3:Y:S01]  /*0a30*/  @P1 LDG.E R27, desc[UR6][R10.64+0xc0] ;  /* 0x0000c0060a1b1981 */ /* 0x000ee2000c1e1900 */
[----:B------:R-:W-:-:S03]  /*0a40*/  @P2 LOP3.LUT R0, R0, R22, RZ, 0x3c, !PT ;  /* 0x0000001600002212 */ /* 0x000fc600078e3cff */
[----:B------:R-:W3:Y:S04]  /*0a50*/  @P1 LDG.E R20, desc[UR6][R10.64+0xc4] ;  /* 0x0000c4060a141981 */ /* 0x000ee8000c1e1900 */
[----:B------:R-:W3:Y:S01]  /*0a60*/  @P2 LDG.E R22, desc[UR6][R10.64+0xd0] ;  /* 0x0000d0060a162981 */ /* 0x000ee2000c1e1900 */
[----:B------:R-:W-:-:S03]  /*0a70*/  @P3 LOP3.LUT R0, R0, R21, RZ, 0x3c, !PT ;  /* 0x0000001500003212 */ /* 0x000fc600078e3cff */
[----:B------:R-:W3:Y:S01]  /*0a80*/  @P2 LDG.E R21, desc[UR6][R10.64+0xd4] ;  /* 0x0000d4060a152981 */ /* 0x000ee2000c1e1900 */
[----:B------:R-:W-:-:S03]  /*0a90*/  @P4 LOP3.LUT R0, R0, R19, RZ, 0x3c, !PT ;  /* 0x0000001300004212 */ /* 0x000fc600078e3cff */
[----:B------:R-:W3:Y:S04]  /*0aa0*/  @P0 LDG.E R26, desc[UR6][R10.64+0x12c] ;  /* 0x00012c060a1a0981 */ /* 0x000ee8000c1e1900 */
[----:B------:R-:W3:Y:S01]  /*0ab0*/  @P5 LDG.E R19, desc[UR6][R10.64+0x108] ;  /* 0x000108060a135981 */ /* 0x000ee2000c1e1900 */
[----:B--2---:R-:W-:-:S03]  /*0ac0*/  @P5 LOP3.LUT R0, R0, R23, RZ, 0x3c, !PT ;  /* 0x0000001700005212 */ /* 0x004fc600078e3cff */
[----:B------:R-:W2:Y:S01]  /*0ad0*/  @P3 LDG.E R23, desc[UR6][R10.64+0xe0] ;  /* 0x0000e0060a173981 */ /* 0x000ea2000c1e1900 */
[----:B----4-:R-:W-:-:S03]  /*0ae0*/  @P1 LOP3.LUT R3, R3, R18, RZ, 0x3c, !PT ;  /* 0x0000001203031212 */ /* 0x010fc600078e3cff */
[----:B------:R-:W4:Y:S01]  /*0af0*/  @P4 LDG.E R18, desc[UR6][R10.64+0x100] ;  /* 0x000100060a124981 */ /* 0x000f22000c1e1900 */
[----:B---3--:R-:W-:-:S03]  /*0b00*/  @P1 LOP3.LUT R2, R2, R25, RZ, 0x3c, !PT ;  /* 0x0000001902021212 */ /* 0x008fc600078e3cff */
[----:B------:R-:W3:Y:S01]  /*0b10*/  @P3 LDG.E R25, desc[UR6][R10.64+0xe8] ;  /* 0x0000e8060a193981 */ /* 0x000ee2000c1e1900 */
[----:B------:R-:W-:-:S03]  /*0b20*/  @P6 LOP3.LUT R0, R0, R24, RZ, 0x3c, !PT ;  /* 0x0000001800006212 */ /* 0x000fc600078e3cff */
[----:B------:R-:W4:Y:S01]  /*0b30*/  @P4 LDG.E R24, desc[UR6][R10.64+0xf8] ;  /* 0x0000f8060a184981 */ /* 0x000f22000c1e1900 */
[----:B------:R-:W-:-:S03]  /*0b40*/  @P1 LOP3.LUT R4, R4, R27, RZ, 0x3c, !PT ;  /* 0x0000001b04041212 */ /* 0x000fc600078e3cff */
[----:B------:R-:W4:Y:S01]  /*0b50*/  @P4 LDG.E R27, desc[UR6][R10.64+0xf4] ;  /* 0x0000f4060a1b4981 */ /* 0x000f22000c1e1900 */
[----:B------:R-:W-:-:S03]  /*0b60*/  @P1 LOP3.LUT R5, R5, R20, RZ, 0x3c, !PT ;  /* 0x0000001405051212 */ /* 0x000fc600078e3cff */
[----:B------:R-:W4:Y:S01]  /*0b70*/  @P3 LDG.E R20, desc[UR6][R10.64+0xe4] ;  /* 0x0000e4060a143981 */ /* 0x000f22000c1e1900 */
[----:B------:R-:W-:-:S03]  /*0b80*/  @P2 LOP3.LUT R3, R3, R22, RZ, 0x3c, !PT ;  /* 0x0000001603032212 */ /* 0x000fc600078e3cff */
[----:B------:R-:W4:Y:S01]  /*0b90*/  @P3 LDG.E R22, desc[UR6][R10.64+0xec] ;  /* 0x0000ec060a163981 */ /* 0x000f22000c1e1900 */
[----:B------:R-:W-:Y:S02]  /*0ba0*/  @P2 LOP3.LUT R2, R2, R29, RZ, 0x3c, !PT ;  /* 0x0000001d02022212 */ /* 0x000fe400078e3cff */
[----:B------:R-:W-:Y:S01]  /*0bb0*/  @P2 LOP3.LUT R5, R5, R16, RZ, 0x3c, !PT ;  /* 0x0000001005052212 */ /* 0x000fe200078e3cff */
[----:B------:R-:W4:Y:S01]  /*0bc0*/  @P4 LDG.E R29, desc[UR6][R10.64+0xfc] ;  /* 0x0000fc060a1d4981 */ /* 0x000f22000c1e1900 */
[----:B------:R-:W-:-:S03]  /*0bd0*/  @P2 LOP3.LUT R4, R4, R21, RZ, 0x3c, !PT ;  /* 0x0000001504042212 */ /* 0x000fc600078e3cff */
[----:B------:R-:W4:Y:S04]  /*0be0*/  @P5 LDG.E R16, desc[UR6][R10.64+0x10c] ;  /* 0x00010c060a105981 */ /* 0x000f28000c1e1900 */
        /* <DEDUP_REMOVED lines=17> */
[----:B------:R-:W4:Y:S04]  /*0d00*/  @P0 LDG.E R24, desc[UR6][R10.64+0x134] ;  /* 0x000134060a180981 */ /* 0x000f28000c1e1900 */
[----:B------:R-:W4:Y:S01]  /*0d10*/  @P0 LDG.E R19, desc[UR6][R10.64+0x130] ;  /* 0x000130060a130981 */ /* 0x000f22000c1e1900 */
[----:B------:R-:W-:Y:S01]  /*0d20*/  UIADD3 UR4, UPT, UPT, UR4, 0x10, URZ ;  /* 0x0000001004047890 */ /* 0x000fe2000fffe0ff */
[----:B------:R-:W-:-:S03]  /*0d30*/  @P4 LOP3.LUT R4, R4, R29, RZ, 0x3c, !PT ;  /* 0x0000001d04044212 */ /* 0x000fc600078e3cff */
[----:B------:R-:W-:Y:S01]  /*0d40*/  UISETP.NE.AND UP0, UPT, UR4, 0x20, UPT ;  /* 0x000000200400788c */ /* 0x000fe2000bf05270 */
[----:B------:R-:W-:Y:S02]  /*0d50*/  @P5 LOP3.LUT R3, R3, R16, RZ, 0x3c, !PT ;  /* 0x0000001003035212 */ /* 0x000fe400078e3cff */
[----:B------:R-:W-:Y:S02]  /*0d60*/  @P5 LOP3.LUT R4, R4, R21, RZ, 0x3c, !PT ;  /* 0x0000001504045212 */ /* 0x000fe400078e3cff */
[----:B--2---:R-:W-:Y:S02]  /*0d70*/  @P6 LOP3.LUT R2, R2, R23, RZ, 0x3c, !PT ;  /* 0x0000001702026212 */ /* 0x004fe400078e3cff */
[----:B---3--:R-:W-:Y:S02]  /*0d80*/  @P6 LOP3.LUT R4, R4, R25, RZ, 0x3c, !PT ;  /* 0x0000001904046212 */ /* 0x008fe400078e3cff */
[----:B----4-:R-:W-:-:S04]  /*0d90*/  @P5 LOP3.LUT R5, R5, R20, RZ, 0x3c, !PT ;  /* 0x0000001405055212 */ /* 0x010fc800078e3cff */
[----:B------:R-:W-:Y:S02]  /*0da0*/  @P6 LOP3.LUT R5, R5, R22, RZ, 0x3c, !PT ;  /* 0x0000001605056212 */ /* 0x000fe400078e3cff */
[----:B------:R-:W-:Y:S02]  /*0db0*/  @P6 LOP3.LUT R3, R3, R18, RZ, 0x3c, !PT ;  /* 0x0000001203036212 */ /* 0x000fe400078e3cff */
[----:B------:R-:W-:Y:S02]  /*0dc0*/  @P0 LOP3.LUT R5, R5, R26, RZ, 0x3c, !PT ;  /* 0x0000001a05050212 */ /* 0x000fe400078e3cff */
[----:B------:R-:W-:Y:S02]  /*0dd0*/  @P0 LOP3.LUT R3, R3, R24, RZ, 0x3c, !PT ;  /* 0x0000001803030212 */ /* 0x000fe400078e3cff */
[----:B------:R-:W-:Y:S02]  /*0de0*/  @P0 LOP3.LUT R4, R4, R27, RZ, 0x3c, !PT ;  /* 0x0000001b04040212 */ /* 0x000fe400078e3cff */
[----:B------:R-:W-:Y:S01]  /*0df0*/  @P0 LOP3.LUT R2, R2, R19, RZ, 0x3c, !PT ;  /* 0x0000001302020212 */ /* 0x000fe200078e3cff */
[----:B------:R-:W-:Y:S06]  /*0e00*/  BRA.U UP0, `(.L_x_36) ;  /* 0xfffffff500487547 */ /* 0x000fec000b83ffff */
[----:B------:R-:W-:-:S05]  /*0e10*/  VIADD R17, R17, 0x1 ;  /* 0x0000000111117836 */ /* 0x000fca0000000000 */
[----:B------:R-:W-:-:S13]  /*0e20*/  ISETP.NE.AND P0, PT, R17, 0x5, PT ;  /* 0x000000051100780c */ /* 0x000fda0003f05270 */
[----:B------:R-:W-:Y:S05]  /*0e30*/  @P0 BRA `(.L_x_37) ;  /* 0xfffffff400300947 */ /* 0x000fea000383ffff */
[----:B------:R-:W-:Y:S01]  /*0e40*/  LOP3.LUT R6, R12, 0x3, RZ, 0xc0, !PT ;  /* 0x000000030c067812 */ /* 0x000fe200078ec0ff */
[----:B------:R0:W-:Y:S03]  /*0e50*/  STL [R1+0x24], R0 ;  /* 0x0000240001007387 */ /* 0x0001e60000100800 */
[----:B------:R-:W-:Y:S01]  /*0e60*/  ISETP.NE.U32.AND P0, PT, R6, 0x1, PT ;  /* 0x000000010600780c */ /* 0x000fe20003f05070 */
[----:B------:R0:W-:Y:S03]  /*0e70*/  STL.64 [R1+0x28], R2 ;  /* 0x0000280201007387 */ /* 0x0001e60000100a00 */
[----:B------:R-:W-:Y:S01]  /*0e80*/  ISETP.NE.AND.EX P0, PT, RZ, RZ, PT, P0 ;  /* 0x000000ffff00720c */ /* 0x000fe20003f05300 */
[----:B------:R0:W-:-:S12]  /*0e90*/  STL.64 [R1+0x30], R4 ;  /* 0x0000300401007387 */ /* 0x0001d80000100a00 */
[----:B0-----:R-:W-:Y:S05]  /*0ea0*/  @!P0 BRA `(.L_x_35) ;  /* 0x0000001800088947 */ /* 0x001fea0003800000 */
[----:B------:R-:W-:Y:S01]  /*0eb0*/  UMOV UR4, URZ ;  /* 0x000000ff00047c82 */ /* 0x000fe20008000000 */
[----:B------:R-:W-:Y:S01]  /*0ec0*/  UMOV UR5, URZ ;  /* 0x000000ff00057c82 */ /* 0x000fe20008000000 */
[----:B------:R-:W-:Y:S02]  /*0ed0*/  IMAD.MOV.U32 R0, RZ, RZ, RZ ;  /* 0x000000ffff007224 */ /* 0x000fe400078e00ff */
[----:B------:R-:W-:Y:S02]  /*0ee0*/  IMAD.MOV.U32 R17, RZ, RZ, RZ ;  /* 0x000000ffff117224 */ /* 0x000fe400078e00ff */
[----:B------:R-:W-:Y:S02]  /*0ef0*/  IMAD.U32 R5, RZ, RZ, UR4 ;  /* 0x00000004ff057e24 */ /* 0x000fe4000f8e00ff */
[----:B------:R-:W-:Y:S02]  /*0f00*/  IMAD.U32 R4, RZ, RZ, UR5 ;  /* 0x00000005ff047e24 */ /* 0x000fe4000f8e00ff */
[----:B------:R-:W-:-:S02]  /*0f10*/  IMAD.U32 R3, RZ, RZ, UR4 ;  /* 0x00000004ff037e24 */ /* 0x000fc4000f8e00ff */
[----:B------:R-:W-:-:S07]  /*0f20*/  IMAD.U32 R2, RZ, RZ, UR5 ;  /* 0x00000005ff027e24 */ /* 0x000fce000f8e00ff */
.L_x_39:
[----:B------:R-:W-:-:S06]  /*0f30*/  IMAD R6, R17, 0x4, R14 ;  /* 0x0000000411067824 */ /* 0x000fcc00078e020e */
[----:B------:R-:W5:Y:S01]  /*0f40*/  LDL R6, [R6+0x4] ;  /* 0x0000040006067983 */ /* 0x000f620000100800 */
[----:B------:R-:W-:-:S05]  /*0f50*/  UMOV UR4, URZ ;  /* 0x000000ff00047c82 */ /* 0x000fca0008000000 */
.L_x_38:
        /* <DEDUP_REMOVED lines=183> */
[----:B0-----:R-:W-:Y:S05]  /*1ad0*/  @P0 BRA `(.L_x_35) ;  /* 0x0000000800fc0947 */ /* 0x001fea0003800000 */
        /* <DEDUP_REMOVED lines=8> */
.L_x_41:
[----:B------:R-:W-:-:S06]  /*1b60*/  IMAD R6, R17, 0x4, R14 ;  /* 0x0000000411067824 */ /* 0x000fcc00078e020e */
[----:B------:R-:W5:Y:S01]  /*1b70*/  LDL R6, [R6+0x4] ;  /* 0x0000040006067983 */ /* 0x000f620000100800 */
[----:B------:R-:W-:-:S05]  /*1b80*/  UMOV UR4, URZ ;  /* 0x000000ff00047c82 */ /* 0x000fca0008000000 */
.L_x_40:
        /* <DEDUP_REMOVED lines=177> */
[----:B------:R0:W-:Y:S04]  /*26a0*/  STL [R1+0x24], R0 ;  /* 0x0000240001007387 */ /* 0x0001e80000100800 */
[----:B------:R0:W-:Y:S04]  /*26b0*/  STL.64 [R1+0x28], R2 ;  /* 0x0000280201007387 */ /* 0x0001e80000100a00 */
[----:B------:R0:W-:Y:S02]  /*26c0*/  STL.64 [R1+0x30], R4 ;  /* 0x0000300401007387 */ /* 0x0001e40000100a00 */
.L_x_35:
[----:B------:R-:W-:Y:S05]  /*26d0*/  BSYNC.RECONVERGENT B1 ;  /* 0x0000000000017941 */ /* 0x000fea0003800200 */
.L_x_34:
[C---:B------:R-:W-:Y:S01]  /*26e0*/  ISETP.GT.U32.AND P0, PT, R12.reuse, 0x3, PT ;  /* 0x000000030c00780c */ /* 0x040fe20003f04070 */
[----:B------:R-:W-:Y:S01]  /*26f0*/  VIADD R13, R13, 0x1 ;  /* 0x000000010d0d7836 */ /* 0x000fe20000000000 */
[--C-:B------:R-:W-:Y:S02]  /*2700*/  SHF.R.U64 R12, R12, 0x2, R15.reuse ;  /* 0x000000020c0c7819 */ /* 0x100fe4000000120f */
[----:B------:R-:W-:Y:S02]  /*2710*/  ISETP.GT.U32.AND.EX P0, PT, R15, RZ, PT, P0 ;  /* 0x000000ff0f00720c */ /* 0x000fe40003f04100 */
[----:B------:R-:W-:-:S11]  /*2720*/  SHF.R.U32.HI R15, RZ, 0x2, R15 ;  /* 0x00000002ff0f7819 */ /* 0x000fd6000001160f */
[----:B------:R-:W-:Y:S05]  /*2730*/  @P0 BRA `(.L_x_42) ;  /* 0xffffffd800c40947 */ /* 0x000fea000383ffff */
.L_x_33:
[----:B------:R-:W-:Y:S05]  /*2740*/  BSYNC.RECONVERGENT B0 ;  /* 0x0000000000007941 */ /* 0x000fea0003800200 */
.L_x_32:
[----:B------:R-:W1:Y:S01]  /*2750*/  LDC R17, c[0x0][0x3b0] ;  /* 0x0000ec00ff117b82 */ /* 0x000e620000000800 */
[----:B------:R-:W1:Y:S02]  /*2760*/  LDCU UR4, c[0x0][0x3a0] ;  /* 0x00007400ff0477ac */ /* 0x000e640008000800 */
[----:B-1----:R-:W-:-:S04]  /*2770*/  FMUL R8, R17, UR4 ;  /* 0x0000000411087c20 */ /* 0x002fc80008400000 */
[C---:B------:R-:W-:Y:S01]  /*2780*/  FMUL R6, R8.reuse, 0.63661974668502807617 ;  /* 0x3f22f98308067820 */ /* 0x040fe20000400000 */
[----:B------:R-:W-:-:S05]  /*2790*/  FSETP.GE.AND P3, PT, |R8|, 105615, PT ;  /* 0x47ce47800800780b */ /* 0x000fca0003f66200 */
[----:B------:R-:W1:Y:S02]  /*27a0*/  F2I.NTZ R6, R6 ;  /* 0x0000000600067305 */ /* 0x000e640000203100 */
[----:B-1----:R-:W-:-:S05]  /*27b0*/  I2FP.F32.S32 R9, R6 ;  /* 0x0000000600097245 */ /* 0x002fca0000201400 */
[----:B------:R-:W-:-:S04]  /*27c0*/  FFMA R10, R9, -1.5707962512969970703, R8 ;  /* 0xbfc90fda090a7823 */ /* 0x000fc80000000008 */
[----:B------:R-:W-:-:S04]  /*27d0*/  FFMA R10, R9, -7.5497894158615963534e-08, R10 ;  /* 0xb3a22168090a7823 */ /* 0x000fc8000000000a */
[----:B------:R-:W-:Y:S01]  /*27e0*/  FFMA R9, R9, -5.3903029534742383927e-15, R10 ;  /* 0xa7c234c509097823 */ /* 0x000fe2000000000a */
[----:B------:R-:W-:-:S03]  /*27f0*/  IMAD.MOV.U32 R10, RZ, RZ, R6 ;  /* 0x000000ffff0a7224 */ /* 0x000fc600078e0006 */
[----:B------:R-:W-:Y:S01]  /*2800*/  IMAD.MOV.U32 R11, RZ, RZ, R9 ;  /* 0x000000ffff0b7224 */ /* 0x000fe200078e0009 */
[----:B------:R-:W-:Y:S06]  /*2810*/  @!P3 BRA `(.L_x_43) ;  /* 0x0000000000d0b947 */ /* 0x000fec0003800000 */
[----:B------:R-:W-:-:S13]  /*2820*/  FSETP.NEU.AND P0, PT, |R8|, +INF , PT ;  /* 0x7f8000000800780b */ /* 0x000fda0003f0d200 */
[----:B------:R-:W-:Y:S01]  /*2830*/  @!P0 FMUL R11, RZ, R8 ;  /* 0x00000008ff0b8220 */ /* 0x000fe20000400000 */
[----:B------:R-:W-:Y:S02]  /*2840*/  @!P0 IMAD.MOV.U32 R10, RZ, RZ, RZ ;  /* 0x000000ffff0a8224 */ /* 0x000fe400078e00ff */
[----:B------:R-:W-:Y:S01]  /*2850*/  @!P0 IMAD.MOV.U32 R6, RZ, RZ, RZ ;  /* 0x000000ffff068224 */ /* 0x000fe200078e00ff */
[----:B------:R-:W-:Y:S06]  /*2860*/  @!P0 BRA `(.L_x_43) ;  /* 0x0000000000bc8947 */ /* 0x000fec0003800000 */
[----:B------:R-:W1:Y:S01]  /*2870*/  LDC.64 R10, c[0x4][0x40] ;  /* 0x01001000ff0a7b82 */ /* 0x000e620000000a00 */
[----:B------:R-:W-:Y:S01]  /*2880*/  IMAD.SHL.U32 R6, R8, 0x100, RZ ;  /* 0x0000010008067824 */ /* 0x000fe200078e00ff */
[----:B------:R-:W-:Y:S01]  /*2890*/  CS2R R12, SRZ ;  /* 0x00000000000c7805 */ /* 0x000fe2000001ff00 */
[----:B------:R-:W-:-:S03]  /*28a0*/  IMAD.MOV.U32 R23, RZ, RZ, RZ ;  /* 0x000000ffff177224 */ /* 0x000fc600078e00ff */
[----:B------:R-:W-:-:S07]  /*28b0*/  LOP3.LUT R6, R6, 0x80000000, RZ, 0xfc, !PT ;  /* 0x8000000006067812 */ /* 0x000fce00078efcff */
.L_x_44:
[----:B-1----:R-:W-:-:S05]  /*28c0*/  IMAD.WIDE.U32 R18, R13, 0x4, R10 ;  /* 0x000000040d127825 */ /* 0x002fca00078e000a */
[----:B--2---:R-:W2:Y:S01]  /*28d0*/  LDG.E.CONSTANT R15, desc[UR6][R18.64] ;  /* 0x00000006120f7981 */ /* 0x004ea2000c1e9900 */
[C---:B------:R-:W-:Y:S02]  /*28e0*/  IMAD R16, R13.reuse, 0x4, R1 ;  /* 0x000000040d107824 */ /* 0x040fe400078e0201 */
[----:B------:R-:W-:-:S05]  /*28f0*/  VIADD R13, R13, 0x1 ;  /* 0x000000010d0d7836 */ /* 0x000fca0000000000 */
[----:B------:R-:W-:Y:S01]  /*2900*/  ISETP.NE.AND P0, PT, R13, 0x6, PT ;  /* 0x000000060d00780c */ /* 0x000fe20003f05270 */
[----:B--2---:R-:W-:-:S03]  /*2910*/  IMAD.WIDE.U32 R14, R15, R6, RZ ;  /* 0x000000060f0e7225 */ /* 0x004fc600078e00ff */
[----:B------:R-:W-:-:S05]  /*2920*/  IADD3 R21, P1, PT, R14, R12, RZ ;  /* 0x0000000c0e157210 */ /* 0x000fca0007f3e0ff */
[----:B------:R2:W-:Y:S01]  /*2930*/  STL [R16], R21 ;  /* 0x0000001510007387 */ /* 0x0005e20000100800 */
[----:B------:R-:W-:-:S03]  /*2940*/  IMAD.X R12, R15, 0x1, R23, P1 ;  /* 0x000000010f0c7824 */ /* 0x000fc600008e0617 */
[----:B------:R-:W-:Y:S05]  /*2950*/  @P0 BRA `(.L_x_44) ;  /* 0xfffffffc00d80947 */ /* 0x000fea000383ffff */
[----:B------:R-:W-:Y:S01]  /*2960*/  SHF.R.U32.HI R14, RZ, 0x17, R8 ;  /* 0x00000017ff0e7819 */ /* 0x000fe20000011608 */
[----:B------:R1:W-:Y:S03]  /*2970*/  STL [R1+0x18], R12 ;  /* 0x0000180c01007387 */ /* 0x0003e60000100800 */
[C---:B------:R-:W-:Y:S02]  /*2980*/  LOP3.LUT R6, R14.reuse, 0xe0, RZ, 0xc0, !PT ;  /* 0x000000e00e067812 */ /* 0x040fe400078ec0ff */
[----:B------:R-:W-:-:S03]  /*2990*/  LOP3.LUT P0, RZ, R14, 0x1f, RZ, 0xc0, !PT ;  /* 0x0000001f0eff7812 */ /* 0x000fc6000780c0ff */
[----:B------:R-:W-:-:S05]  /*29a0*/  VIADD R6, R6, 0xffffff80 ;  /* 0xffffff8006067836 */ /* 0x000fca0000000000 */
[----:B------:R-:W-:-:S05]  /*29b0*/  SHF.R.U32.HI R6, RZ, 0x5, R6 ;  /* 0x00000005ff067819 */ /* 0x000fca0000011606 */
[----:B--2---:R-:W-:-:S05]  /*29c0*/  IMAD R16, R6, -0x4, R1 ;  /* 0xfffffffc06107824 */ /* 0x004fca00078e0201 */
        /* <DEDUP_REMOVED lines=9> */
[C---:B------:R-:W-:Y:S01]  /*2a60*/  SHF.L.W.U32.HI R13, R10.reuse, 0x2, R11 ;  /* 0x000000020a0d7819 */ /* 0x040fe20000010e0b */
[----:B------:R-:W-:-:S03]  /*2a70*/  IMAD.SHL.U32 R10, R10, 0x4, RZ ;  /* 0x000000040a0a7824 */ /* 0x000fc600078e00ff */
[----:B------:R-:W-:-:S04]  /*2a80*/  SHF.R.S32.HI R6, RZ, 0x1f, R13 ;  /* 0x0000001fff067819 */ /* 0x000fc8000001140d */
[C---:B------:R-:W-:Y:S02]  /*2a90*/  LOP3.LUT R14, R6.reuse, R10, RZ, 0x3c, !PT ;  /* 0x0000000a060e7212 */ /* 0x040fe400078e3cff */
[----:B------:R-:W-:Y:S02]  /*2aa0*/  LOP3.LUT R15, R6, R13, RZ, 0x3c, !PT ;  /* 0x0000000d060f7212 */ /* 0x000fe400078e3cff */
[----:B------:R-:W-:Y:S02]  /*2ab0*/  SHF.R.U32.HI R6, RZ, 0x1e, R11 ;  /* 0x0000001eff067819 */ /* 0x000fe4000001160b */
[C---:B------:R-:W-:Y:S02]  /*2ac0*/  LOP3.LUT R10, R13.reuse, R8, RZ, 0x3c, !PT ;  /* 0x000000080d0a7212 */ /* 0x040fe400078e3cff */
[----:B------:R-:W2:Y:S01]  /*2ad0*/  I2F.F64.S64 R14, R14 ;  /* 0x0000000e000e7312 */ /* 0x000ea20000301c00 */
[----:B------:R-:W-:Y:S02]  /*2ae0*/  LEA.HI R6, R13, R6, RZ, 0x1 ;  /* 0x000000060d067211 */ /* 0x000fe400078f08ff */
[----:B------:R-:W-:-:S03]  /*2af0*/  ISETP.GE.AND P1, PT, R10, RZ, PT ;  /* 0x000000ff0a00720c */ /* 0x000fc60003f26270 */
[----:B------:R-:W-:-:S04]  /*2b00*/  IMAD.MOV R10, RZ, RZ, -R6 ;  /* 0x000000ffff0a7224 */ /* 0x000fc800078e0a06 */
[----:B------:R-:W-:Y:S02]  /*2b10*/  @!P0 IMAD.MOV.U32 R6, RZ, RZ, R10 ;  /* 0x000000ffff068224 */ /* 0x000fe400078e000a */
[----:B------:R-:W-:Y:S01]  /*2b20*/  IMAD.MOV.U32 R10, RZ, RZ, RZ ;  /* 0x000000ffff0a7224 */ /* 0x000fe200078e00ff */
[----:B--2---:R-:W-:-:S10]  /*2b30*/  DMUL R18, R14, UR4 ;  /* 0x000000040e127c28 */ /* 0x004fd40008000000 */
[----:B------:R-:W2:Y:S02]  /*2b40*/  F2F.F32.F64 R18, R18 ;  /* 0x0000001200127310 */ /* 0x000ea40000301000 */
[----:B-12---:R-:W-:-:S07]  /*2b50*/  FSEL R11, -R18, R18, !P1 ;  /* 0x00000012120b7208 */ /* 0x006fce0004800100 */
.L_x_43:
[C---:B------:R-:W-:Y:S01]  /*2b60*/  LOP3.LUT R14, R6.reuse, 0x1, RZ, 0xc0, !PT ;  /* 0x00000001060e7812 */ /* 0x040fe200078ec0ff */
[----:B------:R-:W-:Y:S02]  /*2b70*/  IMAD.MOV.U32 R12, RZ, RZ, 0x37cbac00 ;  /* 0x37cbac00ff0c7424 */ /* 0x000fe400078e00ff */
[----:B------:R-:W-:Y:S01]  /*2b80*/  FMUL R13, R11, R11 ;  /* 0x0000000b0b0d7220 */ /* 0x000fe20000400000 */
[----:B------:R-:W-:Y:S01]  /*2b90*/  LOP3.LUT P1, RZ, R6, 0x2, RZ, 0xc0, !PT ;  /* 0x0000000206ff7812 */ /* 0x000fe2000782c0ff */
[----:B------:R-:W-:Y:S01]  /*2ba0*/  IMAD.MOV.U32 R6, RZ, RZ, 0x3effffff ;  /* 0x3effffffff067424 */ /* 0x000fe200078e00ff */
[----:B------:R-:W-:Y:S01]  /*2bb0*/  ISETP.NE.U32.AND P0, PT, R14, 0x1, PT ;  /* 0x000000010e00780c */ /* 0x000fe20003f05070 */
[----:B------:R-:W-:Y:S01]  /*2bc0*/  FFMA R12, R13, R12, -0.0013887860113754868507 ;  /* 0xbab607ed0d0c7423 */ /* 0x000fe2000000000c */
[----:B------:R-:W-:Y:S01]  /*2bd0*/  IMAD.MOV.U32 R14, RZ, RZ, 0x3d2aaabb ;  /* 0x3d2aaabbff0e7424 */ /* 0x000fe200078e00ff */
[----:B------:R-:W1:Y:S01]  /*2be0*/  LDCU UR4, c[0x0][0x3ac] ;  /* 0x00007580ff0477ac */ /* 0x000e620008000800 */
[----:B------:R-:W2:Y:S01]  /*2bf0*/  MUFU.RCP R16, R17 ;  /* 0x0000001100107308 */ /* 0x000ea20000001000 */
[----:B------:R-:W-:Y:S01]  /*2c00*/  BSSY.RECONVERGENT B0, `(.L_x_45) ;  /* 0x0000017000007945 */ /* 0x000fe20003800200 */
[----:B------:R-:W-:-:S02]  /*2c10*/  FSEL R12, R12, -0.00019574658654164522886, !P0 ;  /* 0xb94d41530c0c7808 */ /* 0x000fc40004000000 */
[----:B------:R-:W-:-:S05]  /*2c20*/  FSEL R14, R14, 0.0083327032625675201416, !P0 ;  /* 0x3c0885e40e0e7808 */ /* 0x000fca0004000000 */
[----:B------:R-:W-:Y:S01]  /*2c30*/  FFMA R12, R13, R12, R14 ;  /* 0x0000000c0d0c7223 */ /* 0x000fe2000000000e */
[----:B------:R-:W-:Y:S02]  /*2c40*/  FSEL R14, -R6, -0.16666662693023681641, !P0 ;  /* 0xbe2aaaa8060e7808 */ /* 0x000fe40004000100 */
[----:B------:R-:W-:-:S03]  /*2c50*/  FSEL R6, R11, 1, P0 ;  /* 0x3f8000000b067808 */ /* 0x000fc60000000000 */
[C---:B------:R-:W-:Y:S02]  /*2c60*/  FFMA R12, R13.reuse, R12, R14 ;  /* 0x0000000c0d0c7223 */ /* 0x040fe4000000000e */
[----:B------:R-:W-:Y:S01]  /*2c70*/  FFMA R13, R13, R6, RZ ;  /* 0x000000060d0d7223 */ /* 0x000fe200000000ff */
[----:B--2---:R-:W-:-:S03]  /*2c80*/  FFMA R11, R16, -R17, 1 ;  /* 0x3f800000100b7423 */ /* 0x004fc60000000811 */
[----:B------:R-:W-:Y:S01]  /*2c90*/  FFMA R13, R13, R12, R6 ;  /* 0x0000000c0d0d7223 */ /* 0x000fe20000000006 */
[----:B------:R-:W-:-:S03]  /*2ca0*/  FFMA R11, R16, R11, R16 ;  /* 0x0000000b100b7223 */ /* 0x000fc60000000010 */
[----:B------:R-:W-:-:S04]  /*2cb0*/  @P1 FADD R13, RZ, -R13 ;  /* 0x8000000dff0d1221 */ /* 0x000fc80000000000 */
[----:B-1----:R-:W-:-:S04]  /*2cc0*/  FFMA R24, R13, UR4, R8 ;  /* 0x000000040d187c23 */ /* 0x002fc80008000008 */
[----:B------:R-:W1:Y:S01]  /*2cd0*/  FCHK P0, R24, R17 ;  /* 0x0000001118007302 */ /* 0x000e620000000000 */
[----:B------:R-:W-:-:S04]  /*2ce0*/  FFMA R6, R24, R11, RZ ;  /* 0x0000000b18067223 */ /* 0x000fc800000000ff */
[----:B------:R-:W-:-:S04]  /*2cf0*/  FFMA R12, R6, -R17, R24 ;  /* 0x80000011060c7223 */ /* 0x000fc80000000018 */
[----:B------:R-:W-:Y:S01]  /*2d00*/  FFMA R13, R11, R12, R6 ;  /* 0x0000000c0b0d7223 */ /* 0x000fe20000000006 */
[----:B-1----:R-:W-:Y:S06]  /*2d10*/  @!P0 BRA `(.L_x_46) ;  /* 0x0000000000148947 */ /* 0x002fec0003800000 */
[----:B------:R-:W1:Y:S01]  /*2d20*/  LDCU UR4, c[0x0][0x3b0] ;  /* 0x00007600ff0477ac */ /* 0x000e620008000800 */
[----:B------:R-:W-:Y:S01]  /*2d30*/  MOV R16, 0x2d60 ;  /* 0x00002d6000107802 */ /* 0x000fe20000000f00 */
[----:B-1----:R-:W-:-:S07]  /*2d40*/  IMAD.U32 R17, RZ, RZ, UR4 ;  /* 0x00000004ff117e24 */ /* 0x002fce000f8e00ff */
[----:B0-----:R-:W-:Y:S05]  /*2d50*/  CALL.REL.NOINC `($__internal_3_$__cuda_sm3x_div_rn_noftz_f32_slowpath) ;  /* 0x0000001c007c7944 */ /* 0x001fea0003c00000 */
[----:B------:R-:W-:-:S07]  /*2d60*/  IMAD.MOV.U32 R13, RZ, RZ, R6 ;  /* 0x000000ffff0d7224 */ /* 0x000fce00078e0006 */
.L_x_46:
[----:B------:R-:W-:Y:S05]  /*2d70*/  BSYNC.RECONVERGENT B0 ;  /* 0x0000000000007941 */ /* 0x000fea0003800200 */
.L_x_45:
[----:B------:R-:W1:Y:S01]  /*2d80*/  LDC R24, c[0x0][0x3ac] ;  /* 0x0000eb00ff187b82 */ /* 0x000e620000000800 */
[----:B------:R-:W2:Y:S01]  /*2d90*/  MUFU.RCP R6, R13 ;  /* 0x0000000d00067308 */ /* 0x000ea20000001000 */
[----:B------:R-:W-:Y:S01]  /*2da0*/  BSSY.RECONVERGENT B0, `(.L_x_47) ;  /* 0x000000d000007945 */ /* 0x000fe20003800200 */
[----:B--2---:R-:W-:-:S04]  /*2db0*/  FFMA R11, R6, -R13, 1 ;  /* 0x3f800000060b7423 */ /* 0x004fc8000000080d */
[----:B------:R-:W-:Y:S01]  /*2dc0*/  FFMA R11, R6, R11, R6 ;  /* 0x0000000b060b7223 */ /* 0x000fe20000000006 */
[----:B-1----:R-:W-:-:S04]  /*2dd0*/  FADD R24, R24, 1 ;  /* 0x3f80000018187421 */ /* 0x002fc80000000000 */
[----:B------:R-:W1:Y:S01]  /*2de0*/  FCHK P0, R24, R13 ;  /* 0x0000000d18007302 */ /* 0x000e620000000000 */
[----:B------:R-:W-:-:S04]  /*2df0*/  FFMA R6, R24, R11, RZ ;  /* 0x0000000b18067223 */ /* 0x000fc800000000ff */
[----:B------:R-:W-:-:S04]  /*2e00*/  FFMA R12, R6, -R13, R24 ;  /* 0x8000000d060c7223 */ /* 0x000fc80000000018 */
[----:B------:R-:W-:Y:S01]  /*2e10*/  FFMA R11, R11, R12, R6 ;  /* 0x0000000c0b0b7223 */ /* 0x000fe20000000006 */
[----:B-1----:R-:W-:Y:S06]  /*2e20*/  @!P0 BRA `(.L_x_48) ;  /* 0x0000000000108947 */ /* 0x002fec0003800000 */
[----:B------:R-:W-:Y:S01]  /*2e30*/  IMAD.MOV.U32 R17, RZ, RZ, R13 ;  /* 0x000000ffff117224 */ /* 0x000fe200078e000d */
[----:B------:R-:W-:-:S07]  /*2e40*/  MOV R16, 0x2e60 ;  /* 0x00002e6000107802 */ /* 0x000fce0000000f00 */
[----:B0-----:R-:W-:Y:S05]  /*2e50*/  CALL.REL.NOINC `($__internal_3_$__cuda_sm3x_div_rn_noftz_f32_slowpath) ;  /* 0x0000001c003c7944 */ /* 0x001fea0003c00000 */
[----:B------:R-:W-:-:S07]  /*2e60*/  IMAD.MOV.U32 R11, RZ, RZ, R6 ;  /* 0x000000ffff0b7224 */ /* 0x000fce00078e0006 */
.L_x_48:
[----:B------:R-:W-:Y:S05]  /*2e70*/  BSYNC.RECONVERGENT B0 ;  /* 0x0000000000007941 */ /* 0x000fea0003800200 */
.L_x_47:
[----:B------:R-:W1:Y:S02]  /*2e80*/  LDC R15, c[0x0][0x3a4] ;  /* 0x0000e900ff0f7b82 */ /* 0x000e640000000800 */
[----:B-1----:R-:W-:-:S05]  /*2e90*/  VIADD R6, R15, 0x1800000 ;  /* 0x018000000f067836 */ /* 0x002fca0000000000 */
[----:B------:R-:W-:-:S04]  /*2ea0*/  LOP3.LUT R6, R6, 0x7f800000, RZ, 0xc0, !PT ;  /* 0x7f80000006067812 */ /* 0x000fc800078ec0ff */
[----:B------:R-:W-:-:S13]  /*2eb0*/  ISETP.GT.U32.AND P0, PT, R6, 0x1ffffff, PT ;  /* 0x01ffffff0600780c */ /* 0x000fda0003f04070 */
[----:B------:R-:W-:Y:S05]  /*2ec0*/  @P0 BRA `(.L_x_49) ;  /* 0x00000000000c0947 */ /* 0x000fea0003800000 */
[----:B------:R-:W-:-:S07]  /*2ed0*/  MOV R12, 0x2ef0 ;  /* 0x00002ef0000c7802 */ /* 0x000fce0000000f00 */
[----:B0-----:R-:W-:Y:S05]  /*2ee0*/  CALL.REL.NOINC `($__internal_1_$__cuda_sm20_rcp_rn_f32_slowpath) ;  /* 0x0000001400ec7944 */ /* 0x001fea0003c00000 */
[----:B------:R-:W-:Y:S05]  /*2ef0*/  BRA `(.L_x_50) ;  /* 0x0000000000107947 */ /* 0x000fea0003800000 */
.L_x_49:
[----:B------:R-:W1:Y:S02]  /*2f00*/  MUFU.RCP R6, R15 ;  /* 0x0000000f00067308 */ /* 0x000e640000001000 */
[----:B-1----:R-:W-:-:S04]  /*2f10*/  FFMA R12, R6, R15, -1 ;  /* 0xbf800000060c7423 */ /* 0x002fc8000000000f */
[----:B------:R-:W-:-:S04]  /*2f20*/  FADD.FTZ R13, -R12, -RZ ;  /* 0x800000ff0c0d7221 */ /* 0x000fc80000010100 */
[----:B------:R-:W-:-:S07]  /*2f30*/  FFMA R6, R6, R13, R6 ;  /* 0x0000000d06067223 */ /* 0x000fce0000000006 */
.L_x_50:
[----:B------:R-:W-:Y:S01]  /*2f40*/  SHF.R.U32.HI R12, RZ, 0x17, R8 ;  /* 0x00000017ff0c7819 */ /* 0x000fe20000011608 */
[----:B------:R-:W-:Y:S01]  /*2f50*/  FMUL R11, R6, R11 ;  /* 0x0000000b060b7220 */ /* 0x000fe20000400000 */
[----:B------:R-:W-:Y:S01]  /*2f60*/  IMAD.SHL.U32 R13, R8, 0x100, RZ ;  /* 0x00000100080d7824 */ /* 0x000fe200078e00ff */
[----:B------:R-:W-:Y:S01]  /*2f70*/  BSSY.RECONVERGENT B0, `(.L_x_51) ;  /* 0x0000100000007945 */ /* 0x000fe20003800200 */
[----:B------:R-:W-:Y:S01]  /*2f80*/  LOP3.LUT R12, R12, 0xe0, RZ, 0xc0, !PT ;  /* 0x000000e00c0c7812 */ /* 0x000fe200078ec0ff */
[----:B------:R-:W-:Y:S01]  /*2f90*/  @P3 FMUL R9, RZ, R8 ;  /* 0x00000008ff093220 */ /* 0x000fe20000400000 */
[----:B------:R-:W-:Y:S01]  /*2fa0*/  FSETP.EQ.OR P2, PT, |R8|, +INF , !P3 ;  /* 0x7f8000000800780b */ /* 0x000fe20005f42600 */
[----:B------:R-:W-:Y:S01]  /*2fb0*/  IMAD.MOV.U32 R14, RZ, RZ, 0x3198c20f ;  /* 0x3198c20fff0e7424 */ /* 0x000fe200078e00ff */
[----:B------:R-:W-:Y:S01]  /*2fc0*/  LOP3.LUT R13, R13, 0x80000000, RZ, 0xfc, !PT ;  /* 0x800000000d0d7812 */ /* 0x000fe200078efcff */
[----:B------:R-:W-:-:S05]  /*2fd0*/  VIADD R12, R12, 0xffffff80 ;  /* 0xffffff800c0c7836 */ /* 0x000fca0000000000 */
[----:B------:R-:W-:Y:S01]  /*2fe0*/  SHF.R.U32.HI R6, RZ, 0x5, R12 ;  /* 0x00000005ff067819 */ /* 0x000fe2000001160c */
[----:B------:R-:W-:-:S04]  /*2ff0*/  IMAD.MOV.U32 R12, RZ, RZ, RZ ;  /* 0x000000ffff0c7224 */ /* 0x000fc800078e00ff */
[----:B------:R-:W-:-:S07]  /*3000*/  IMAD R15, R6, -0x4, R1 ;  /* 0xfffffffc060f7824 */ /* 0x000fce00078e0201 */
.L_x_65:
[----:B------:R-:W-:Y:S01]  /*3010*/  SHF.R.U32.HI R17, RZ, 0x2, R0 ;  /* 0x00000002ff117819 */ /* 0x000fe20000011600 */
[----:B------:R-:W1:Y:S01]  /*3020*/  LDCU UR4, c[0x0][0x3a0] ;  /* 0x00007400ff0477ac */ /* 0x000e620008000800 */
[----:B------:R-:W-:Y:S01]  /*3030*/  SHF.R.U32.HI R19, RZ, 0x2, R2 ;  /* 0x00000002ff137819 */ /* 0x000fe20000011602 */
[----:B------:R-:W-:Y:S01]  /*3040*/  IMAD.MOV.U32 R24, RZ, RZ, R10 ;  /* 0x000000ffff187224 */ /* 0x000fe200078e000a */
[----:B------:R-:W-:Y:S01]  /*3050*/  LOP3.LUT R17, R17, R0, RZ, 0x3c, !PT ;  /* 0x0000000011117212 */ /* 0x000fe200078e3cff */
[----:B0-----:R-:W-:Y:S01]  /*3060*/  IMAD.SHL.U32 R0, R5, 0x10, RZ ;  /* 0x0000001005007824 */ /* 0x001fe200078e00ff */
[----:B------:R-:W-:Y:S01]  /*3070*/  LOP3.LUT R19, R19, R2, RZ, 0x3c, !PT ;  /* 0x0000000213137212 */ /* 0x000fe200078e3cff */
[----:B------:R-:W-:Y:S02]  /*3080*/  IMAD.MOV.U32 R25, RZ, RZ, R9 ;  /* 0x000000ffff197224 */ /* 0x000fe400078e0009 */
[----:B------:R-:W-:Y:S02]  /*3090*/  IMAD.SHL.U32 R6, R17, 0x2, RZ ;  /* 0x0000000211067824 */ /* 0x000fe400078e00ff */
[----:B------:R-:W-:-:S03]  /*30a0*/  IMAD.SHL.U32 R2, R19, 0x2, RZ ;  /* 0x0000000213027824 */ /* 0x000fc600078e00ff */
[----:B------:R-:W-:Y:S02]  /*30b0*/  LOP3.LUT R0, R17, R6, R0, 0x96, !PT ;  /* 0x0000000611007212 */ /* 0x000fe400078e9600 */
[----:B------:R-:W-:Y:S02]  /*30c0*/  SHF.R.U32.HI R6, RZ, 0x2, R3 ;  /* 0x00000002ff067819 */ /* 0x000fe40000011603 */
[----:B------:R-:W-:-:S05]  /*30d0*/  LOP3.LUT R17, R0, R5, RZ, 0x3c, !PT ;  /* 0x0000000500117212 */ /* 0x000fca00078e3cff */
[----:B------:R-:W-:-:S05]  /*30e0*/  IMAD.SHL.U32 R0, R17, 0x10, RZ ;  /* 0x0000001011007824 */ /* 0x000fca00078e00ff */
[----:B------:R-:W-:Y:S01]  /*30f0*/  LOP3.LUT R0, R19, R2, R0, 0x96, !PT ;  /* 0x0000000213007212 */ /* 0x000fe200078e9600 */
[----:B------:R-:W-:Y:S01]  /*3100*/  IMAD.MOV.U32 R19, RZ, RZ, R14 ;  /* 0x000000ffff137224 */ /* 0x000fe200078e000e */
[----:B------:R-:W-:Y:S02]  /*3110*/  LOP3.LUT R2, R6, R3, RZ, 0x3c, !PT ;  /* 0x0000000306027212 */ /* 0x000fe400078e3cff */
[----:B------:R-:W-:-:S03]  /*3120*/  LOP3.LUT R6, R0, R17, RZ, 0x3c, !PT ;  /* 0x0000001100067212 */ /* 0x000fc600078e3cff */
[----:B------:R-:W-:Y:S02]  /*3130*/  IMAD.SHL.U32 R0, R2, 0x2, RZ ;  /* 0x0000000202007824 */ /* 0x000fe400078e00ff */
[----:B------:R-:W-:-:S05]  /*3140*/  IMAD.SHL.U32 R3, R6, 0x10, RZ ;  /* 0x0000001006037824 */ /* 0x000fca00078e00ff */
[----:B------:R-:W-:Y:S02]  /*3150*/  LOP3.LUT R3, R2, R0, R3, 0x96, !PT ;  /* 0x0000000002037212 */ /* 0x000fe400078e9603 */
[C---:B------:R-:W-:Y:S01]  /*3160*/  IADD3 R0, PT, PT, R14.reuse, 0x587c5, R17 ;  /* 0x000587c50e007810 */ /* 0x040fe20007ffe011 */
[----:B------:R-:W-:Y:S01]  /*3170*/  VIADD R14, R14, 0x10974f ;  /* 0x0010974f0e0e7836 */ /* 0x000fe20000000000 */
[----:B------:R-:W-:Y:S01]  /*3180*/  LOP3.LUT R21, R3, R6, RZ, 0x3c, !PT ;  /* 0x0000000603157212 */ /* 0x000fe200078e3cff */
[----:B------:R-:W-:Y:S01]  /*3190*/  IMAD.MOV.U32 R3, RZ, RZ, 0x2f800000 ;  /* 0x2f800000ff037424 */ /* 0x000fe200078e00ff */
[----:B------:R-:W-:-:S03]  /*31a0*/  I2FP.F32.U32 R0, R0 ;  /* 0x0000000000007245 */ /* 0x000fc60000201000 */
[----:B------:R-:W-:Y:S02]  /*31b0*/  IMAD.IADD R2, R21, 0x1, R14 ;  /* 0x0000000115027824 */ /* 0x000fe400078e020e */
[----:B------:R-:W-:Y:S01]  /*31c0*/  FFMA R20, R0, R3, 1.1641532182693481445e-10 ;  /* 0x2f00000000147423 */ /* 0x000fe20000000003 */
[----:B------:R-:W-:Y:S02]  /*31d0*/  IMAD.MOV.U32 R0, RZ, RZ, R4 ;  /* 0x000000ffff007224 */ /* 0x000fe400078e0004 */
[----:B------:R-:W-:Y:S01]  /*31e0*/  I2FP.F32.U32 R2, R2 ;  /* 0x0000000200027245 */ /* 0x000fe20000201000 */
[----:B-1----:R-:W-:Y:S01]  /*31f0*/  FMUL R20, R20, UR4 ;  /* 0x0000000414147c20 */ /* 0x002fe20008400000 */
[----:B------:R-:W-:-:S03]  /*3200*/  IMAD.MOV.U32 R4, RZ, RZ, R6 ;  /* 0x000000ffff047224 */ /* 0x000fc600078e0006 */
[----:B------:R-:W-:Y:S01]  /*3210*/  FFMA R18, R2, R3, 1.1641532182693481445e-10 ;  /* 0x2f00000002127423 */ /* 0x000fe20000000003 */
[----:B------:R-:W-:Y:S02]  /*3220*/  IMAD.MOV.U32 R2, RZ, RZ, R5 ;  /* 0x000000ffff027224 */ /* 0x000fe400078e0005 */
[----:B------:R-:W-:Y:S02]  /*3230*/  IMAD.MOV.U32 R3, RZ, RZ, R17 ;  /* 0x000000ffff037224 */ /* 0x000fe400078e0011 */
[----:B------:R-:W-:Y:S01]  /*3240*/  IMAD.MOV.U32 R5, RZ, RZ, R21 ;  /* 0x000000ffff057224 */ /* 0x000fe200078e0015 */
[----:B------:R-:W-:Y:S06]  /*3250*/  @P2 BRA `(.L_x_52) ;  /* 0x0000000000b02947 */ /* 0x000fec0003800000 */
[----:B------:R-:W0:Y:S01]  /*3260*/  LDCU.64 UR4, c[0x4][0x40] ;  /* 0x01000800ff0477ac */ /* 0x000e220008000a00 */
[----:B------:R-:W-:Y:S02]  /*3270*/  IMAD.MOV.U32 R24, RZ, RZ, RZ ;  /* 0x000000ffff187224 */ /* 0x000fe400078e00ff */
[----:B------:R-:W-:Y:S02]  /*3280*/  IMAD.MOV.U32 R27, RZ, RZ, RZ ;  /* 0x000000ffff1b7224 */ /* 0x000fe400078e00ff */
[----:B------:R-:W-:Y:S02]  /*3290*/  IMAD.MOV.U32 R21, RZ, RZ, RZ ;  /* 0x000000ffff157224 */ /* 0x000fe400078e00ff */
[----:B------:R-:W-:Y:S02]  /*32a0*/  IMAD.MOV.U32 R6, RZ, RZ, R1 ;  /* 0x000000ffff067224 */ /* 0x000fe400078e0001 */
[----:B0-----:R-:W-:Y:S02]  /*32b0*/  IMAD.U32 R16, RZ, RZ, UR4 ;  /* 0x00000004ff107e24 */ /* 0x001fe4000f8e00ff */
[----:B------:R-:W-:-:S07]  /*32c0*/  IMAD.U32 R17, RZ, RZ, UR5 ;  /* 0x00000005ff117e24 */ /* 0x000fce000f8e00ff */
.L_x_53:
[----:B------:R0:W2:Y:S01]  /*32d0*/  LDG.E.CONSTANT R22, desc[UR6][R16.64] ;  /* 0x0000000610167981 */ /* 0x0000a2000c1e9900 */
[----:B------:R-:W-:-:S05]  /*32e0*/  VIADD R21, R21, 0x1 ;  /* 0x0000000115157836 */ /* 0x000fca0000000000 */
[----:B------:R-:W-:Y:S02]  /*32f0*/  ISETP.NE.AND P0, PT, R21, 0x6, PT ;  /* 0x000000061500780c */ /* 0x000fe40003f05270 */
[----:B0-----:R-:W-:-:S05]  /*3300*/  IADD3 R16, P3, PT, R16, 0x4, RZ ;  /* 0x0000000410107810 */ /* 0x001fca0007f7e0ff */
[----:B------:R-:W-:Y:S02]  /*3310*/  IMAD.X R17, RZ, RZ, R17, P3 ;  /* 0x000000ffff117224 */ /* 0x000fe400018e0611 */
[----:B--2---:R-:W-:-:S03]  /*3320*/  IMAD.WIDE.U32 R22, R22, R13, RZ ;  /* 0x0000000d16167225 */ /* 0x004fc600078e00ff */
[----:B------:R-:W-:-:S05]  /*3330*/  IADD3 R25, P1, PT, R22, R24, RZ ;  /* 0x0000001816197210 */ /* 0x000fca0007f3e0ff */
[----:B------:R0:W-:Y:S01]  /*3340*/  STL [R6], R25 ;  /* 0x0000001906007387 */ /* 0x0001e20000100800 */
[----:B------:R-:W-:Y:S02]  /*3350*/  IMAD.X R24, R23, 0x1, R27, P1 ;  /* 0x0000000117187824 */ /* 0x000fe400008e061b */
[----:B0-----:R-:W-:Y:S01]  /*3360*/  VIADD R6, R6, 0x4 ;  /* 0x0000000406067836 */ /* 0x001fe20000000000 */
[----:B------:R-:W-:Y:S06]  /*3370*/  @P0 BRA `(.L_x_53) ;  /* 0xfffffffc00d40947 */ /* 0x000fec000383ffff */
[----:B------:R-:W-:Y:S01]  /*3380*/  SHF.R.U32.HI R6, RZ, 0x17, R8 ;  /* 0x00000017ff067819 */ /* 0x000fe20000011608 */
[----:B------:R0:W-:Y:S03]  /*3390*/  STL [R1+0x18], R24 ;  /* 0x0000181801007387 */ /* 0x0001e60000100800 */
[----:B------:R-:W-:Y:S01]  /*33a0*/  LOP3.LUT R21, R6, 0x1f, RZ, 0xc0, !PT ;  /* 0x0000001f06157812 */ /* 0x000fe200078ec0ff */
[----:B------:R-:W2:Y:S03]  /*33b0*/  LDL R17, [R15+0x14] ;  /* 0x000014000f117983 */ /* 0x000ea60000100800 */
[----:B------:R-:W-:Y:S01]  /*33c0*/  ISETP.NE.AND P0, PT, R21, RZ, PT ;  /* 0x000000ff1500720c */ /* 0x000fe20003f05270 */
[----:B------:R-:W2:-:S12]  /*33d0*/  LDL R6, [R15+0x18] ;  /* 0x000018000f067983 */ /* 0x000e980000100800 */
[----:B------:R-:W3:Y:S01]  /*33e0*/  @P0 LDL R16, [R15+0x10] ;  /* 0x000010000f100983 */ /* 0x000ee20000100800 */
[----:B------:R-:W-:Y:S01]  /*33f0*/  UMOV UR4, 0x54442d19 ;  /* 0x54442d1900047882 */ /* 0x000fe20000000000 */
[----:B------:R-:W-:Y:S01]  /*3400*/  UMOV UR5, 0x3bf921fb ;  /* 0x3bf921fb00057882 */ /* 0x000fe20000000000 */
[----:B------:R-:W-:Y:S02]  /*3410*/  ISETP.GE.AND P1, PT, R8, RZ, PT ;  /* 0x000000ff0800720c */ /* 0x000fe40003f26270 */
[-C--:B--2---:R-:W-:Y:S02]  /*3420*/  @P0 SHF.L.W.U32.HI R6, R17, R21.reuse, R6 ;  /* 0x0000001511060219 */ /* 0x084fe40000010e06 */
[----:B---3--:R-:W-:-:S04]  /*3430*/  @P0 SHF.L.W.U32.HI R17, R16, R21, R17 ;  /* 0x0000001510110219 */ /* 0x008fc80000010e11 */
[C---:B------:R-:W-:Y:S01]  /*3440*/  SHF.L.W.U32.HI R21, R17.reuse, 0x2, R6 ;  /* 0x0000000211157819 */ /* 0x040fe20000010e06 */
[----:B------:R-:W-:-:S03]  /*3450*/  IMAD.SHL.U32 R17, R17, 0x4, RZ ;  /* 0x0000000411117824 */ /* 0x000fc600078e00ff */
[----:B------:R-:W-:-:S04]  /*3460*/  SHF.R.S32.HI R22, RZ, 0x1f, R21 ;  /* 0x0000001fff167819 */ /* 0x000fc80000011415 */
[C---:B------:R-:W-:Y:S02]  /*3470*/  LOP3.LUT R16, R22.reuse, R17, RZ, 0x3c, !PT ;  /* 0x0000001116107212 */ /* 0x040fe400078e3cff */
[----:B------:R-:W-:-:S06]  /*3480*/  LOP3.LUT R17, R22, R21, RZ, 0x3c, !PT ;  /* 0x0000001516117212 */ /* 0x000fcc00078e3cff */
[----:B------:R-:W1:Y:S02]  /*3490*/  I2F.F64.S64 R16, R16 ;  /* 0x0000001000107312 */ /* 0x000e640000301c00 */
[----:B-1----:R-:W-:Y:S01]  /*34a0*/  DMUL R22, R16, UR4 ;  /* 0x0000000410167c28 */ /* 0x002fe20008000000 */
[----:B0-----:R-:W-:Y:S02]  /*34b0*/  LOP3.LUT R24, R21, R8, RZ, 0x3c, !PT ;  /* 0x0000000815187212 */ /* 0x001fe400078e3cff */
[----:B------:R-:W-:-:S07]  /*34c0*/  SHF.R.U32.HI R6, RZ, 0x1e, R6 ;  /* 0x0000001eff067819 */ /* 0x000fce0000011606 */
[----:B------:R-:W0:Y:S01]  /*34d0*/  F2F.F32.F64 R22, R22 ;  /* 0x0000001600167310 */ /* 0x000e220000301000 */
[----:B------:R-:W-:Y:S02]  /*34e0*/  ISETP.GE.AND P0, PT, R24, RZ, PT ;  /* 0x000000ff1800720c */ /* 0x000fe40003f06270 */
[----:B------:R-:W-:-:S05]  /*34f0*/  LEA.HI R24, R21, R6, RZ, 0x1 ;  /* 0x0000000615187211 */ /* 0x000fca00078f08ff */
[----:B------:R-:W-:Y:S01]  /*3500*/  @!P1 IMAD.MOV R24, RZ, RZ, -R24 ;  /* 0x000000ffff189224 */ /* 0x000fe200078e0a18 */
[----:B0-----:R-:W-:-:S07]  /*3510*/  FSEL R25, -R22, R22, !P0 ;  /* 0x0000001616197208 */ /* 0x001fce0004000100 */
.L_x_52:
[----:B------:R-:W0:Y:S01]  /*3520*/  LDC R21, c[0x0][0x3b0] ;  /* 0x0000ec00ff157b82 */ /* 0x000e220000000800 */
[----:B------:R-:W-:Y:S01]  /*3530*/  LOP3.LUT R16, R24, 0x1, RZ, 0xc0, !PT ;  /* 0x0000000118107812 */ /* 0x000fe200078ec0ff */
[----:B------:R-:W-:Y:S02]  /*3540*/  IMAD.MOV.U32 R6, RZ, RZ, 0x37cbac00 ;  /* 0x37cbac00ff067424 */ /* 0x000fe400078e00ff */
[----:B------:R-:W-:Y:S01]  /*3550*/  FMUL R17, R25, R25 ;  /* 0x0000001919117220 */ /* 0x000fe20000400000 */
[----:B------:R-:W-:Y:S01]  /*3560*/  IMAD.MOV.U32 R26, RZ, RZ, 0x3effffff ;  /* 0x3effffffff1a7424 */ /* 0x000fe200078e00ff */
[----:B------:R-:W-:Y:S01]  /*3570*/  ISETP.NE.U32.AND P0, PT, R16, 0x1, PT ;  /* 0x000000011000780c */ /* 0x000fe20003f05070 */
[----:B------:R-:W-:Y:S02]  /*3580*/  IMAD.MOV.U32 R16, RZ, RZ, 0x3d2aaabb ;  /* 0x3d2aaabbff107424 */ /* 0x000fe400078e00ff */
[----:B------:R-:W-:Y:S01]  /*3590*/  FFMA R6, R17, R6, -0.0013887860113754868507 ;  /* 0xbab607ed11067423 */ /* 0x000fe20000000006 */
[----:B------:R-:W1:Y:S01]  /*35a0*/  LDC R23, c[0x0][0x3ac] ;  /* 0x0000eb00ff177b82 */ /* 0x000e620000000800 */
[----:B------:R-:W-:Y:S01]  /*35b0*/  FSEL R26, -R26, -0.16666662693023681641, !P0 ;  /* 0xbe2aaaa81a1a7808 */ /* 0x000fe20004000100 */
[----:B------:R-:W-:Y:S01]  /*35c0*/  BSSY.RECONVERGENT B1, `(.L_x_54) ;  /* 0x0000047000017945 */ /* 0x000fe20003800200 */
[----:B------:R-:W-:-:S02]  /*35d0*/  FSEL R16, R16, 0.0083327032625675201416, !P0 ;  /* 0x3c0885e410107808 */ /* 0x000fc40004000000 */
[----:B------:R-:W-:-:S05]  /*35e0*/  FSEL R6, R6, -0.00019574658654164522886, !P0 ;  /* 0xb94d415306067808 */ /* 0x000fca0004000000 */
[----:B------:R-:W-:Y:S01]  /*35f0*/  FFMA R16, R17, R6, R16 ;  /* 0x0000000611107223 */ /* 0x000fe20000000010 */
[----:B------:R-:W-:Y:S02]  /*3600*/  FSEL R6, R25, 1, P0 ;  /* 0x3f80000019067808 */ /* 0x000fe40000000000 */
[----:B------:R-:W-:Y:S01]  /*3610*/  LOP3.LUT P0, RZ, R24, 0x2, RZ, 0xc0, !PT ;  /* 0x0000000218ff7812 */ /* 0x000fe2000780c0ff */
[C---:B------:R-:W-:Y:S01]  /*3620*/  FFMA R16, R17.reuse, R16, R26 ;  /* 0x0000001011107223 */ /* 0x040fe2000000001a */
[----:B0-----:R-:W-:Y:S01]  /*3630*/  FMUL R22, R20, R21 ;  /* 0x0000001514167220 */ /* 0x001fe20000400000 */
[----:B------:R-:W-:-:S03]  /*3640*/  FFMA R17, R17, R6, RZ ;  /* 0x0000000611117223 */ /* 0x000fc600000000ff */
[C---:B------:R-:W-:Y:S01]  /*3650*/  FMUL R29, R22.reuse, 0.63661974668502807617 ;  /* 0x3f22f983161d7820 */ /* 0x040fe20000400000 */
[----:B------:R-:W-:Y:S01]  /*3660*/  FSETP.GE.AND P1, PT, |R22|, 105615, PT ;  /* 0x47ce47801600780b */ /* 0x000fe20003f26200 */
[----:B------:R-:W-:-:S04]  /*3670*/  FFMA R17, R17, R16, R6 ;  /* 0x0000001011117223 */ /* 0x000fc80000000006 */
[----:B------:R-:W0:Y:S01]  /*3680*/  F2I.NTZ R29, R29 ;  /* 0x0000001d001d7305 */ /* 0x000e220000203100 */
[----:B------:R-:W-:-:S04]  /*3690*/  @P0 FADD R17, RZ, -R17 ;  /* 0x80000011ff110221 */ /* 0x000fc80000000000 */
[----:B-1----:R-:W-:Y:S01]  /*36a0*/  FFMA R24, R17, R23, R8 ;  /* 0x0000001711187223 */ /* 0x002fe20000000008 */
        /* <DEDUP_REMOVED lines=9> */
[----:B------:R-:W-:Y:S01]  /*3740*/  IMAD.SHL.U32 R25, R22, 0x100, RZ ;  /* 0x0000010016197824 */ /* 0x000fe200078e00ff */
[----:B------:R-:W-:Y:S01]  /*3750*/  UMOV UR4, URZ ;  /* 0x000000ff00047c82 */ /* 0x000fe20008000000 */
[----:B------:R-:W-:Y:S02]  /*3760*/  IMAD.MOV.U32 R6, RZ, RZ, RZ ;  /* 0x000000ffff067224 */ /* 0x000fe400078e00ff */
[----:B------:R-:W-:Y:S01]  /*3770*/  IMAD.MOV.U32 R27, RZ, RZ, RZ ;  /* 0x000000ffff1b7224 */ /* 0x000fe200078e00ff */
[----:B------:R-:W-:-:S07]  /*3780*/  LOP3.LUT R25, R25, 0x80000000, RZ, 0xfc, !PT ;  /* 0x8000000019197812 */ /* 0x000fce00078efcff */
.L_x_56:
[----:B------:R-:W0:Y:S02]  /*3790*/  LDC.64 R16, c[0x4][0x40] ;  /* 0x01001000ff107b82 */ /* 0x000e240000000a00 */
[----:B0-----:R-:W-:-:S05]  /*37a0*/  IMAD.WIDE.U32 R28, R27, 0x4, R16 ;  /* 0x000000041b1c7825 */ /* 0x001fca00078e0010 */
[----:B------:R-:W2:Y:S02]  /*37b0*/  LDG.E.CONSTANT R16, desc[UR6][R28.64] ;  /* 0x000000061c107981 */ /* 0x000ea4000c1e9900 */
[----:B--2---:R-:W-:-:S03]  /*37c0*/  IMAD.WIDE.U32 R16, R16, R25, RZ ;  /* 0x0000001910107225 */ /* 0x004fc600078e00ff */
[----:B------:R-:W-:Y:S01]  /*37d0*/  IADD3 R26, P0, PT, R16, R6, RZ ;  /* 0x00000006101a7210 */ /* 0x000fe20007f1e0ff */
[C---:B------:R-:W-:Y:S02]  /*37e0*/  IMAD R16, R27.reuse, 0x4, R1 ;  /* 0x000000041b107824 */ /* 0x040fe400078e0201 */
[----:B------:R-:W-:Y:S01]  /*37f0*/  VIADD R27, R27, 0x1 ;  /* 0x000000011b1b7836 */ /* 0x000fe20000000000 */
[----:B------:R-:W-:Y:S02]  /*3800*/  IADD3.X R6, PT, PT, R17, UR4, RZ, P0, !PT ;  /* 0x0000000411067c10 */ /* 0x000fe400087fe4ff */
[----:B------:R0:W-:Y:S02]  /*3810*/  STL [R16], R26 ;  /* 0x0000001a10007387 */ /* 0x0001e40000100800 */
[----:B------:R-:W-:-:S13]  /*3820*/  ISETP.NE.AND P0, PT, R27, 0x6, PT ;  /* 0x000000061b00780c */ /* 0x000fda0003f05270 */
[----:B0-----:R-:W-:Y:S05]  /*3830*/  @P0 BRA `(.L_x_56) ;  /* 0xfffffffc00d40947 */ /* 0x001fea000383ffff */
        /* <DEDUP_REMOVED lines=18> */
[----:B0-----:R-:W-:Y:S02]  /*3960*/  SHF.R.U32.HI R6, RZ, 0x1e, R25 ;  /* 0x0000001eff067819 */ /* 0x001fe40000011619 */
[----:B------:R-:W-:-:S02]  /*3970*/  SHF.R.S32.HI R17, RZ, 0x1f, R29 ;  /* 0x0000001fff117819 */ /* 0x000fc4000001141d */
[----:B------:R-:W-:Y:S02]  /*3980*/  LOP3.LUT R22, R29, R22, RZ, 0x3c, !PT ;  /* 0x000000161d167212 */ /* 0x000fe400078e3cff */
[C---:B------:R-:W-:Y:S02]  /*3990*/  LOP3.LUT R16, R17.reuse, R16, RZ, 0x3c, !PT ;  /* 0x0000001011107212 */ /* 0x040fe400078e3cff */
[----:B------:R-:W-:Y:S02]  /*39a0*/  LOP3.LUT R17, R17, R29, RZ, 0x3c, !PT ;  /* 0x0000001d11117212 */ /* 0x000fe400078e3cff */
[----:B------:R-:W-:Y:S02]  /*39b0*/  LEA.HI R29, R29, R6, RZ, 0x1 ;  /* 0x000000061d1d7211 */ /* 0x000fe400078f08ff */
[----:B------:R-:W-:Y:S02]  /*39c0*/  ISETP.GE.AND P1, PT, R22, RZ, PT ;  /* 0x000000ff1600720c */ /* 0x000fe40003f26270 */
[----:B------:R-:W0:Y:S01]  /*39d0*/  I2F.F64.S64 R16, R16 ;  /* 0x0000001000107312 */ /* 0x000e220000301c00 */
[----:B------:R-:W-:-:S04]  /*39e0*/  IMAD.MOV R6, RZ, RZ, -R29 ;  /* 0x000000ffff067224 */ /* 0x000fc800078e0a1d */
[----:B------:R-:W-:Y:S01]  /*39f0*/  @!P0 IMAD.MOV.U32 R29, RZ, RZ, R6 ;  /* 0x000000ffff1d8224 */ /* 0x000fe200078e0006 */
[----:B0-----:R-:W-:-:S10]  /*3a00*/  DMUL R26, R16, UR4 ;  /* 0x00000004101a7c28 */ /* 0x001fd40008000000 */
[----:B------:R-:W0:Y:S02]  /*3a10*/  F2F.F32.F64 R26, R26 ;  /* 0x0000001a001a7310 */ /* 0x000e240000301000 */
[----:B0-----:R-:W-:-:S07]  /*3a20*/  FSEL R6, -R26, R26, !P1 ;  /* 0x0000001a1a067208 */ /* 0x001fce0004800100 */
.L_x_55:
[----:B------:R-:W-:Y:S05]  /*3a30*/  BSYNC.RECONVERGENT B1 ;  /* 0x0000000000017941 */ /* 0x000fea0003800200 */
.L_x_54:
[----:B------:R-:W-:Y:S02]  /*3a40*/  IMAD.MOV.U32 R16, RZ, RZ, 0x37cbac00 ;  /* 0x37cbac00ff107424 */ /* 0x000fe400078e00ff */
[----:B------:R-:W-:Y:S01]  /*3a50*/  FMUL R17, R6, R6 ;  /* 0x0000000606117220 */ /* 0x000fe20000400000 */
[----:B------:R-:W-:Y:S01]  /*3a60*/  LOP3.LUT R22, R29, 0x1, RZ, 0xc0, !PT ;  /* 0x000000011d167812 */ /* 0x000fe200078ec0ff */
[----:B------:R-:W-:Y:S01]  /*3a70*/  IMAD.MOV.U32 R26, RZ, RZ, 0x3d2aaabb ;  /* 0x3d2aaabbff1a7424 */ /* 0x000fe200078e00ff */
[----:B------:R-:W-:Y:S01]  /*3a80*/  BSSY.RECONVERGENT B1, `(.L_x_57) ;  /* 0x000001d000017945 */ /* 0x000fe20003800200 */
[----:B------:R-:W-:Y:S01]  /*3a90*/  FFMA R16, R17, R16, -0.0013887860113754868507 ;  /* 0xbab607ed11107423 */ /* 0x000fe20000000010 */
[----:B------:R-:W-:Y:S01]  /*3aa0*/  ISETP.NE.U32.AND P0, PT, R22, 0x1, PT ;  /* 0x000000011600780c */ /* 0x000fe20003f05070 */
[----:B------:R-:W-:-:S03]  /*3ab0*/  VIADD R29, R29, 0x1 ;  /* 0x000000011d1d7836 */ /* 0x000fc60000000000 */
[----:B------:R-:W-:Y:S02]  /*3ac0*/  FSEL R22, R16, -0.00019574658654164522886, P0 ;  /* 0xb94d415310167808 */ /* 0x000fe40000000000 */
[----:B------:R-:W0:Y:S01]  /*3ad0*/  MUFU.RCP R16, R21 ;  /* 0x0000001500107308 */ /* 0x000e220000001000 */
[----:B------:R-:W-:Y:S02]  /*3ae0*/  FSEL R26, R26, 0.0083327032625675201416, P0 ;  /* 0x3c0885e41a1a7808 */ /* 0x000fe40000000000 */
[----:B------:R-:W-:Y:S02]  /*3af0*/  FSEL R6, R6, 1, !P0 ;  /* 0x3f80000006067808 */ /* 0x000fe40004000000 */
[----:B------:R-:W-:Y:S01]  /*3b00*/  LOP3.LUT P1, RZ, R29, 0x2, RZ, 0xc0, !PT ;  /* 0x000000021dff7812 */ /* 0x000fe2000782c0ff */
[C---:B------:R-:W-:Y:S01]  /*3b10*/  FFMA R22, R17.reuse, R22, R26 ;  /* 0x0000001611167223 */ /* 0x040fe2000000001a */
[----:B------:R-:W-:Y:S02]  /*3b20*/  IMAD.MOV.U32 R26, RZ, RZ, 0x3effffff ;  /* 0x3effffffff1a7424 */ /* 0x000fe400078e00ff */
[----:B------:R-:W-:-:S03]  /*3b30*/  FFMA R25, R17, R6, RZ ;  /* 0x0000000611197223 */ /* 0x000fc600000000ff */
[----:B------:R-:W-:Y:S01]  /*3b40*/  FSEL R26, -R26, -0.16666662693023681641, P0 ;  /* 0xbe2aaaa81a1a7808 */ /* 0x000fe20000000100 */
[----:B------:R-:W1:Y:S01]  /*3b50*/  FCHK P0, R24, R21 ;  /* 0x0000001518007302 */ /* 0x000e620000000000 */
[----:B0-----:R-:W-:-:S03]  /*3b60*/  FFMA R27, R16, -R21, 1 ;  /* 0x3f800000101b7423 */ /* 0x001fc60000000815 */
[----:B------:R-:W-:Y:S01]  /*3b70*/  FFMA R22, R17, R22, R26 ;  /* 0x0000001611167223 */ /* 0x000fe2000000001a */
[----:B------:R-:W-:-:S03]  /*3b80*/  FFMA R17, R16, R27, R16 ;  /* 0x0000001b10117223 */ /* 0x000fc60000000010 */
[----:B------:R-:W-:Y:S01]  /*3b90*/  FFMA R6, R25, R22, R6 ;  /* 0x0000001619067223 */ /* 0x000fe20000000006 */
[----:B------:R-:W-:-:S03]  /*3ba0*/  FFMA R16, R17, R24, RZ ;  /* 0x0000001811107223 */ /* 0x000fc600000000ff */
[----:B------:R-:W-:Y:S01]  /*3bb0*/  @P1 FADD R6, RZ, -R6 ;  /* 0x80000006ff061221 */ /* 0x000fe20000000000 */
[----:B------:R-:W-:-:S03]  /*3bc0*/  FFMA R22, R16, -R21, R24 ;  /* 0x8000001510167223 */ /* 0x000fc60000000018 */
[----:B------:R-:W-:Y:S01]  /*3bd0*/  FFMA R23, R6, R23, 1 ;  /* 0x3f80000006177423 */ /* 0x000fe20000000017 */
[----:B------:R-:W-:Y:S01]  /*3be0*/  FFMA R17, R17, R22, R16 ;  /* 0x0000001611117223 */ /* 0x000fe20000000010 */
[----:B-1----:R-:W-:Y:S06]  /*3bf0*/  @!P0 BRA `(.L_x_58) ;  /* 0x0000000000148947 */ /* 0x002fec0003800000 */
[----:B------:R-:W0:Y:S01]  /*3c00*/  LDCU UR4, c[0x0][0x3b0] ;  /* 0x00007600ff0477ac */ /* 0x000e220008000800 */
[----:B------:R-:W-:Y:S01]  /*3c10*/  MOV R16, 0x3c40 ;  /* 0x00003c4000107802 */ /* 0x000fe20000000f00 */
[----:B0-----:R-:W-:-:S07]  /*3c20*/  IMAD.U32 R17, RZ, RZ, UR4 ;  /* 0x00000004ff117e24 */ /* 0x001fce000f8e00ff */
[----:B------:R-:W-:Y:S05]  /*3c30*/  CALL.REL.NOINC `($__internal_3_$__cuda_sm3x_div_rn_noftz_f32_slowpath) ;  /* 0x0000000c00c47944 */ /* 0x000fea0003c00000 */
[----:B------:R-:W-:-:S07]  /*3c40*/  IMAD.MOV.U32 R17, RZ, RZ, R6 ;  /* 0x000000ffff117224 */ /* 0x000fce00078e0006 */
.L_x_58:
[----:B------:R-:W-:Y:S05]  /*3c50*/  BSYNC.RECONVERGENT B1 ;  /* 0x0000000000017941 */ /* 0x000fea0003800200 */
.L_x_57:
[----:B------:R-:W0:Y:S01]  /*3c60*/  MUFU.RCP R6, R17 ;  /* 0x0000001100067308 */ /* 0x000e220000001000 */
[----:B------:R-:W-:Y:S07]  /*3c70*/  BSSY.RECONVERGENT B1, `(.L_x_59) ;  /* 0x000000c000017945 */ /* 0x000fee0003800200 */
[----:B------:R-:W1:Y:S01]  /*3c80*/  FCHK P0, R23, R17 ;  /* 0x0000001117007302 */ /* 0x000e620000000000 */
[----:B0-----:R-:W-:-:S04]  /*3c90*/  FFMA R21, R6, -R17, 1 ;  /* 0x3f80000006157423 */ /* 0x001fc80000000811 */
[----:B------:R-:W-:-:S04]  /*3ca0*/  FFMA R6, R6, R21, R6 ;  /* 0x0000001506067223 */ /* 0x000fc80000000006 */
[----:B------:R-:W-:-:S04]  /*3cb0*/  FFMA R16, R23, R6, RZ ;  /* 0x0000000617107223 */ /* 0x000fc800000000ff */
[----:B------:R-:W-:-:S04]  /*3cc0*/  FFMA R21, R16, -R17, R23 ;  /* 0x8000001110157223 */ /* 0x000fc80000000017 */
[----:B------:R-:W-:Y:S01]  /*3cd0*/  FFMA R24, R6, R21, R16 ;  /* 0x0000001506187223 */ /* 0x000fe20000000010 */
[----:B-1----:R-:W-:Y:S06]  /*3ce0*/  @!P0 BRA `(.L_x_60) ;  /* 0x0000000000108947 */ /* 0x002fec0003800000 */
[----:B------:R-:W-:Y:S01]  /*3cf0*/  IMAD.MOV.U32 R24, RZ, RZ, R23 ;  /* 0x000000ffff187224 */ /* 0x000fe200078e0017 */
[----:B------:R-:W-:-:S07]  /*3d00*/  MOV R16, 0x3d20 ;  /* 0x00003d2000107802 */ /* 0x000fce0000000f00 */
[----:B------:R-:W-:Y:S05]  /*3d10*/  CALL.REL.NOINC `($__internal_3_$__cuda_sm3x_div_rn_noftz_f32_slowpath) ;  /* 0x0000000c008c7944 */ /* 0x000fea0003c00000 */
[----:B------:R-:W-:-:S07]  /*3d20*/  IMAD.MOV.U32 R24, RZ, RZ, R6 ;  /* 0x000000ffff187224 */ /* 0x000fce00078e0006 */
.L_x_60:
[----:B------:R-:W-:Y:S05]  /*3d30*/  BSYNC.RECONVERGENT B1 ;  /* 0x0000000000017941 */ /* 0x000fea0003800200 */
.L_x_59:
[----:B------:R-:W0:Y:S01]  /*3d40*/  LDC R21, c[0x0][0x3a4] ;  /* 0x0000e900ff157b82 */ /* 0x000e220000000800 */
[----:B------:R-:W-:Y:S01]  /*3d50*/  BSSY.RECONVERGENT B1, `(.L_x_61) ;  /* 0x000000e000017945 */ /* 0x000fe20003800200 */
[----:B0-----:R-:W0:Y:S08]  /*3d60*/  MUFU.RCP R17, R21 ;  /* 0x0000001500117308 */ /* 0x001e300000001000 */
[----:B------:R-:W1:Y:S01]  /*3d70*/  FCHK P0, R24, R21 ;  /* 0x0000001518007302 */ /* 0x000e620000000000 */
[----:B0-----:R-:W-:-:S04]  /*3d80*/  FFMA R6, R17, -R21, 1 ;  /* 0x3f80000011067423 */ /* 0x001fc80000000815 */
[----:B------:R-:W-:-:S04]  /*3d90*/  FFMA R6, R17, R6, R17 ;  /* 0x0000000611067223 */ /* 0x000fc80000000011 */
[----:B------:R-:W-:-:S04]  /*3da0*/  FFMA R17, R6, R24, RZ ;  /* 0x0000001806117223 */ /* 0x000fc800000000ff */
[----:B------:R-:W-:-:S04]  /*3db0*/  FFMA R16, R17, -R21, R24 ;  /* 0x8000001511107223 */ /* 0x000fc80000000018 */
[----:B------:R-:W-:Y:S01]  /*3dc0*/  FFMA R16, R6, R16, R17 ;  /* 0x0000001006107223 */ /* 0x000fe20000000011 */
[----:B-1----:R-:W-:Y:S06]  /*3dd0*/  @!P0 BRA `(.L_x_62) ;  /* 0x0000000000148947 */ /* 0x002fec0003800000 */
[----:B------:R-:W0:Y:S01]  /*3de0*/  LDCU UR4, c[0x0][0x3a4] ;  /* 0x00007480ff0477ac */ /* 0x000e220008000800 */
[----:B------:R-:W-:Y:S01]  /*3df0*/  MOV R16, 0x3e20 ;  /* 0x00003e2000107802 */ /* 0x000fe20000000f00 */
[----:B0-----:R-:W-:-:S07]  /*3e00*/  IMAD.U32 R17, RZ, RZ, UR4 ;  /* 0x00000004ff117e24 */ /* 0x001fce000f8e00ff */
[----:B------:R-:W-:Y:S05]  /*3e10*/  CALL.REL.NOINC `($__internal_3_$__cuda_sm3x_div_rn_noftz_f32_slowpath) ;  /* 0x0000000c004c7944 */ /* 0x000fea0003c00000 */
[----:B------:R-:W-:-:S07]  /*3e20*/  IMAD.MOV.U32 R16, RZ, RZ, R6 ;  /* 0x000000ffff107224 */ /* 0x000fce00078e0006 */
.L_x_62:
[----:B------:R-:W-:Y:S05]  /*3e30*/  BSYNC.RECONVERGENT B1 ;  /* 0x0000000000017941 */ /* 0x000fea0003800200 */
.L_x_61:
[----:B------:R-:W0:Y:S01]  /*3e40*/  MUFU.RCP R6, R11 ;  /* 0x0000000b00067308 */ /* 0x000e220000001000 */
[----:B------:R-:W-:Y:S07]  /*3e50*/  BSSY.RECONVERGENT B1, `(.L_x_63) ;  /* 0x000000d000017945 */ /* 0x000fee0003800200 */
        /* <DEDUP_REMOVED lines=8> */
[----:B------:R-:W-:Y:S01]  /*3ee0*/  MOV R16, 0x3f10 ;  /* 0x00003f1000107802 */ /* 0x000fe20000000f00 */
[----:B------:R-:W-:-:S07]  /*3ef0*/  IMAD.MOV.U32 R17, RZ, RZ, R11 ;  /* 0x000000ffff117224 */ /* 0x000fce00078e000b */
[----:B------:R-:W-:Y:S05]  /*3f00*/  CALL.REL.NOINC `($__internal_3_$__cuda_sm3x_div_rn_noftz_f32_slowpath) ;  /* 0x0000000c00107944 */ /* 0x000fea0003c00000 */
[----:B------:R-:W-:-:S07]  /*3f10*/  IMAD.MOV.U32 R17, RZ, RZ, R6 ;  /* 0x000000ffff117224 */ /* 0x000fce00078e0006 */
.L_x_64:
[----:B------:R-:W-:Y:S05]  /*3f20*/  BSYNC.RECONVERGENT B1 ;  /* 0x0000000000017941 */ /* 0x000fea0003800200 */
.L_x_63:
[----:B------:R-:W-:Y:S02]  /*3f30*/  FSETP.GEU.AND P0, PT, R18, R17, PT ;  /* 0x000000111200720b */ /* 0x000fe40003f0e000 */
[C---:B------:R-:W-:Y:S01]  /*3f40*/  ISETP.LT.U32.AND P1, PT, R12.reuse, 0xc7, PT ;  /* 0x000000c70c00780c */ /* 0x040fe20003f21070 */
[----:B------:R-:W-:-:S12]  /*3f50*/  VIADD R12, R12, 0x1 ;  /* 0x000000010c0c7836 */ /* 0x000fd80000000000 */
[----:B------:R-:W-:Y:S05]  /*3f60*/  @P0 BRA P1, `(.L_x_65) ;  /* 0xfffffff000280947 */ /* 0x000fea000083ffff */
[----:B------:R-:W-:Y:S05]  /*3f70*/  BSYNC.RECONVERGENT B0 ;  /* 0x0000000000007941 */ /* 0x000fea0003800200 */
.L_x_51:
[----:B------:R-:W-:Y:S01]  /*3f80*/  BSSY.RECONVERGENT B0, `(.L_x_66) ;  /* 0x0000019000007945 */ /* 0x000fe20003800200 */
[----:B------:R-:W-:-:S03]  /*3f90*/  IADD3 R6, PT, PT, R19, 0xb0f8a, R4 ;  /* 0x000b0f8a13067810 */ /* 0x000fc60007ffe004 */
[----:B------:R-:W-:Y:S05]  /*3fa0*/  @!P0 BRA `(.L_x_67) ;  /* 0x0000000000588947 */ /* 0x000fea0003800000 */
[----:B------:R-:W-:Y:S01]  /*3fb0*/  SHF.R.U32.HI R9, RZ, 0x2, R0 ;  /* 0x00000002ff097819 */ /* 0x000fe20000011600 */
[----:B------:R-:W0:Y:S01]  /*3fc0*/  LDCU UR4, c[0x0][0x3a0] ;  /* 0x00007400ff0477ac */ /* 0x000e220008000800 */
[----:B------:R-:W-:Y:S02]  /*3fd0*/  IMAD.MOV.U32 R11, RZ, RZ, 0x2f800000 ;  /* 0x2f800000ff0b7424 */ /* 0x000fe400078e00ff */
[----:B------:R-:W-:Y:S01]  /*3fe0*/  LOP3.LUT R9, R9, R0, RZ, 0x3c, !PT ;  /* 0x0000000009097212 */ /* 0x000fe200078e3cff */
[----:B------:R-:W-:Y:S02]  /*3ff0*/  IMAD.SHL.U32 R0, R5, 0x10, RZ ;  /* 0x0000001005007824 */ /* 0x000fe400078e00ff */
[----:B------:R-:W-:Y:S02]  /*4000*/  VIADD R14, R19, 0x1ba6d9 ;  /* 0x001ba6d9130e7836 */ /* 0x000fe40000000000 */
[----:B------:R-:W-:-:S05]  /*4010*/  IMAD.SHL.U32 R6, R9, 0x2, RZ ;  /* 0x0000000209067824 */ /* 0x000fca00078e00ff */
[----:B------:R-:W-:Y:S02]  /*4020*/  LOP3.LUT R0, R9, R6, R0, 0x96, !PT ;  /* 0x0000000609007212 */ /* 0x000fe400078e9600 */
[----:B------:R-:W-:Y:S02]  /*4030*/  SHF.R.U32.HI R9, RZ, 0x2, R2 ;  /* 0x00000002ff097819 */ /* 0x000fe40000011602 */
[----:B------:R-:W-:Y:S02]  /*4040*/  LOP3.LUT R0, R0, R5, RZ, 0x3c, !PT ;  /* 0x0000000500007212 */ /* 0x000fe400078e3cff */
[----:B------:R-:W-:Y:S02]  /*4050*/  LOP3.LUT R9, R9, R2, RZ, 0x3c, !PT ;  /* 0x0000000209097212 */ /* 0x000fe400078e3cff */
[----:B------:R-:W-:Y:S01]  /*4060*/  IADD3 R2, PT, PT, R19, 0x161f14, R0 ;  /* 0x00161f1413027810 */ /* 0x000fe20007ffe000 */
[----:B------:R-:W-:Y:S02]  /*4070*/  IMAD.SHL.U32 R6, R0, 0x10, RZ ;  /* 0x0000001000067824 */ /* 0x000fe400078e00ff */
[----:B------:R-:W-:Y:S01]  /*4080*/  IMAD.SHL.U32 R5, R9, 0x2, RZ ;  /* 0x0000000209057824 */ /* 0x000fe200078e00ff */
[----:B------:R-:W-:-:S04]  /*4090*/  I2FP.F32.U32 R2, R2 ;  /* 0x0000000200027245 */ /* 0x000fc80000201000 */
[----:B------:R-:W-:Y:S01]  /*40a0*/  LOP3.LUT R5, R9, R5, R6, 0x96, !PT ;  /* 0x0000000509057212 */ /* 0x000fe200078e9606 */
[----:B------:R-:W-:Y:S01]  /*40b0*/  FFMA R20, R2, R11, 1.1641532182693481445e-10 ;  /* 0x2f00000002147423 */ /* 0x000fe2000000000b */
[----:B------:R-:W-:Y:S02]  /*40c0*/  IMAD.MOV.U32 R2, RZ, RZ, R4 ;  /* 0x000000ffff027224 */ /* 0x000fe400078e0004 */
[----:B------:R-:W-:Y:S01]  /*40d0*/  LOP3.LUT R5, R5, R0, RZ, 0x3c, !PT ;  /* 0x0000000005057212 */ /* 0x000fe200078e3cff */
[----:B------:R-:W-:Y:S02]  /*40e0*/  IMAD.MOV.U32 R0, RZ, RZ, R3 ;  /* 0x000000ffff007224 */ /* 0x000fe400078e0003 */
[----:B0-----:R-:W-:Y:S02]  /*40f0*/  FMUL R20, R20, UR4 ;  /* 0x0000000414147c20 */ /* 0x001fe40008400000 */
[----:B------:R-:W-:-:S07]  /*4100*/  IMAD.IADD R6, R5, 0x1, R14 ;  /* 0x0000000105067824 */ /* 0x000fce00078e020e */
.L_x_67:
[----:B------:R-:W-:Y:S05]  /*4110*/  BSYNC.RECONVERGENT B0 ;  /* 0x0000000000007941 */ /* 0x000fea0003800200 */
.L_x_66:
[----:B------:R-:W-:Y:S01]  /*4120*/  SHF.R.U32.HI R3, RZ, 0x2, R0 ;  /* 0x00000002ff037819 */ /* 0x000fe20000011600 */
[----:B------:R-:W0:Y:S01]  /*4130*/  LDCU.128 UR8, c[0x0][0x380] ;  /* 0x00007000ff0877ac */ /* 0x000e220008000c00 */
[----:B------:R-:W-:Y:S01]  /*4140*/  SHF.R.U32.HI R9, RZ, 0x2, R2 ;  /* 0x00000002ff097819 */ /* 0x000fe20000011602 */
[----:B------:R-:W-:Y:S01]  /*4150*/  BSSY.RECONVERGENT B0, `(.L_x_68) ;  /* 0x0000047000007945 */ /* 0x000fe20003800200 */
[----:B------:R-:W-:Y:S01]  /*4160*/  LOP3.LUT R3, R3, R0, RZ, 0x3c, !PT ;  /* 0x0000000003037212 */ /* 0x000fe200078e3cff */
[----:B------:R-:W-:Y:S01]  /*4170*/  IMAD.SHL.U32 R0, R5, 0x10, RZ ;  /* 0x0000001005007824 */ /* 0x000fe200078e00ff */
[----:B------:R-:W1:Y:S01]  /*4180*/  LDCU UR4, c[0x0][0x3a4] ;  /* 0x00007480ff0477ac */ /* 0x000e620008000800 */
[----:B------:R-:W-:Y:S02]  /*4190*/  SHF.R.S32.HI R12, RZ, 0x1f, R7 ;  /* 0x0000001fff0c7819 */ /* 0x000fe40000011407 */
[----:B------:R-:W-:Y:S01]  /*41a0*/  IMAD.SHL.U32 R4, R3, 0x2, RZ ;  /* 0x0000000203047824 */ /* 0x000fe200078e00ff */
[----:B------:R-:W-:Y:S01]  /*41b0*/  LOP3.LUT R10, R9, R2, RZ, 0x3c, !PT ;  /* 0x00000002090a7212 */ /* 0x000fe200078e3cff */
[C---:B------:R-:W-:Y:S01]  /*41c0*/  IMAD.SHL.U32 R9, R7.reuse, 0x4, RZ ;  /* 0x0000000407097824 */ /* 0x040fe200078e00ff */
[----:B------:R-:W-:-:S02]  /*41d0*/  SHF.L.U64.HI R2, R7, 0x2, R12 ;  /* 0x0000000207027819 */ /* 0x000fc4000001020c */
[----:B------:R-:W-:Y:S02]  /*41e0*/  LOP3.LUT R0, R3, R4, R0, 0x96, !PT ;  /* 0x0000000403007212 */ /* 0x000fe400078e9600 */
[----:B------:R-:W-:Y:S02]  /*41f0*/  I2FP.F32.U32 R7, R6 ;  /* 0x0000000600077245 */ /* 0x000fe40000201000 */
[----:B------:R-:W-:Y:S01]  /*4200*/  LOP3.LUT R3, R0, R5, RZ, 0x3c, !PT ;  /* 0x0000000500037212 */ /* 0x000fe200078e3cff */
[----:B------:R-:W-:Y:S01]  /*4210*/  IMAD.MOV.U32 R0, RZ, RZ, 0x2f800000 ;  /* 0x2f800000ff007424 */ /* 0x000fe200078e00ff */
[----:B0-----:R-:W-:Y:S02]  /*4220*/  IADD3 R6, P2, PT, R9, UR10, RZ ;  /* 0x0000000a09067c10 */ /* 0x001fe4000ff5e0ff */
[----:B------:R-:W-:-:S04]  /*4230*/  IADD3 R4, PT, PT, R14, 0x587c5, R3 ;  /* 0x000587c50e047810 */ /* 0x000fc80007ffe003 */
[----:B------:R-:W-:-:S05]  /*4240*/  I2FP.F32.U32 R5, R4 ;  /* 0x0000000400057245 */ /* 0x000fca0000201000 */
[-C--:B------:R-:W-:Y:S01]  /*4250*/  FFMA R8, R5, R0.reuse, 1.1641532182693481445e-10 ;  /* 0x2f00000005087423 */ /* 0x080fe20000000000 */
[----:B------:R-:W-:Y:S01]  /*4260*/  FFMA R0, R7, R0, 1.1641532182693481445e-10 ;  /* 0x2f00000007007423 */ /* 0x000fe20000000000 */
[----:B------:R-:W-:-:S03]  /*4270*/  IADD3.X R7, PT, PT, R2, UR11, RZ, P2, !PT ;  /* 0x0000000b02077c10 */ /* 0x000fc600097fe4ff */
[----:B------:R-:W-:-:S04]  /*4280*/  FSETP.GEU.AND P0, PT, R8, 1.175494350822287508e-38, PT ;  /* 0x008000000800780b */ /* 0x000fc80003f0e000 */
[----:B------:R-:W-:-:S09]  /*4290*/  FSEL R11, RZ, -23, P0 ;  /* 0xc1b80000ff0b7808 */ /* 0x000fd20000000000 */
[----:B------:R-:W-:-:S04]  /*42a0*/  @!P0 FMUL R8, R8, 8388608 ;  /* 0x4b00000008088820 */ /* 0x000fc80000400000 */
[C---:B------:R-:W-:Y:S01]  /*42b0*/  VIADD R4, R8.reuse, 0xc0d55555 ;  /* 0xc0d5555508047836 */ /* 0x040fe20000000000 */
[----:B------:R-:W-:-:S04]  /*42c0*/  ISETP.GT.U32.AND P0, PT, R8, 0x7f7fffff, PT ;  /* 0x7f7fffff0800780c */ /* 0x000fc80003f04070 */
[----:B------:R-:W-:Y:S01]  /*42d0*/  LOP3.LUT R13, R4, 0xff800000, RZ, 0xc0, !PT ;  /* 0xff800000040d7812 */ /* 0x000fe200078ec0ff */
[----:B------:R-:W-:-:S03]  /*42e0*/  IMAD.MOV.U32 R4, RZ, RZ, 0x3e055027 ;  /* 0x3e055027ff047424 */ /* 0x000fc600078e00ff */
[----:B------:R-:W-:Y:S01]  /*42f0*/  I2FP.F32.S32 R12, R13 ;  /* 0x0000000d000c7245 */ /* 0x000fe20000201400 */
[----:B------:R-:W-:Y:S02]  /*4300*/  IMAD.IADD R5, R8, 0x1, -R13 ;  /* 0x0000000108057824 */ /* 0x000fe400078e0a0d */
[----:B------:R-:W-:Y:S02]  /*4310*/  IMAD.MOV.U32 R13, RZ, RZ, 0x7f800000 ;  /* 0x7f800000ff0d7424 */ /* 0x000fe400078e00ff */
[----:B------:R-:W-:Y:S01]  /*4320*/  FADD R5, R5, -1 ;  /* 0xbf80000005057421 */ /* 0x000fe20000000000 */
[----:B------:R-:W-:-:S03]  /*4330*/  FFMA R11, R12, 1.1920928955078125e-07, R11 ;  /* 0x340000000c0b7823 */ /* 0x000fc6000000000b */
[----:B------:R-:W-:-:S04]  /*4340*/  FFMA R4, R5, -R4, 0.14084610342979431152 ;  /* 0x3e1039f605047423 */ /* 0x000fc80000000804 */
[----:B------:R-:W-:-:S04]  /*4350*/  FFMA R4, R5, R4, -0.12148627638816833496 ;  /* 0xbdf8cdcc05047423 */ /* 0x000fc80000000004 */
[----:B------:R-:W-:-:S04]  /*4360*/  FFMA R4, R5, R4, 0.13980610668659210205 ;  /* 0x3e0f295505047423 */ /* 0x000fc80000000004 */
[----:B------:R-:W-:-:S04]  /*4370*/  FFMA R4, R5, R4, -0.16684235632419586182 ;  /* 0xbe2ad8b905047423 */ /* 0x000fc80000000004 */
[----:B------:R-:W-:-:S04]  /*4380*/  FFMA R4, R5, R4, 0.20012299716472625732 ;  /* 0x3e4ced0b05047423 */ /* 0x000fc80000000004 */
[----:B------:R-:W-:-:S04]  /*4390*/  FFMA R4, R5, R4, -0.24999669194221496582 ;  /* 0xbe7fff2205047423 */ /* 0x000fc80000000004 */
[----:B------:R-:W-:-:S04]  /*43a0*/  FFMA R4, R5, R4, 0.33333182334899902344 ;  /* 0x3eaaaa7805047423 */ /* 0x000fc80000000004 */
[----:B------:R-:W-:-:S04]  /*43b0*/  FFMA R4, R5, R4, -0.5 ;  /* 0xbf00000005047423 */ /* 0x000fc80000000004 */
[----:B------:R-:W-:Y:S01]  /*43c0*/  FMUL R16, R5, R4 ;  /* 0x0000000405107220 */ /* 0x000fe20000400000 */
[----:B------:R-:W-:-:S03]  /*43d0*/  IADD3 R4, P1, PT, R9, UR8, RZ ;  /* 0x0000000809047c10 */ /* 0x000fc6000ff3e0ff */
[----:B------:R-:W-:Y:S01]  /*43e0*/  FFMA R16, R5, R16, R5 ;  /* 0x0000001005107223 */ /* 0x000fe20000000005 */
[----:B------:R-:W-:Y:S02]  /*43f0*/  IADD3.X R5, PT, PT, R2, UR9, RZ, P1, !PT ;  /* 0x0000000902057c10 */ /* 0x000fe40008ffe4ff */
[C---:B------:R-:W-:Y:S01]  /*4400*/  FSETP.NEU.AND P1, PT, R8.reuse, RZ, PT ;  /* 0x000000ff0800720b */ /* 0x040fe20003f2d000 */
[----:B------:R-:W-:Y:S01]  /*4410*/  FFMA R16, R11, 0.69314718246459960938, R16 ;  /* 0x3f3172180b107823 */ /* 0x000fe20000000010 */
[----:B------:R-:W-:Y:S01]  /*4420*/  @P0 FFMA R16, R8, R13, +INF ;  /* 0x7f80000008100423 */ /* 0x000fe2000000000d */
[----:B-1----:R-:W-:Y:S01]  /*4430*/  FMUL R11, R0, UR4 ;  /* 0x00000004000b7c20 */ /* 0x002fe20008400000 */
[----:B------:R-:W-:Y:S01]  /*4440*/  IMAD.SHL.U32 R0, R10, 0x2, RZ ;  /* 0x000000020a007824 */ /* 0x000fe200078e00ff */
[----:B------:R0:W-:Y:S01]  /*4450*/  STG.E desc[UR6][R4.64], R20 ;  /* 0x0000001404007986 */ /* 0x0001e2000c101906 */
[----:B------:R-:W-:Y:S02]  /*4460*/  IMAD.SHL.U32 R13, R3, 0x10, RZ ;  /* 0x00000010030d7824 */ /* 0x000fe400078e00ff */
[----:B------:R-:W-:Y:S01]  /*4470*/  FMUL R16, R16, -2 ;  /* 0xc000000010107820 */ /* 0x000fe20000400000 */
[----:B------:R1:W-:Y:S02]  /*4480*/  STG.E desc[UR6][R6.64], R11 ;  /* 0x0000000b06007986 */ /* 0x0003e4000c101906 */
[----:B------:R-:W-:-:S02]  /*4490*/  LOP3.LUT R0, R10, R0, R13, 0x96, !PT ;  /* 0x000000000a007212 */ /* 0x000fc400078e960d */
[----:B------:R-:W-:Y:S02]  /*44a0*/  FSEL R13, R16, +INF , P1 ;  /* 0x7f800000100d7808 */ /* 0x000fe40000800000 */
[----:B------:R-:W-:Y:S02]  /*44b0*/  LOP3.LUT R3, R0, R3, RZ, 0x3c, !PT ;  /* 0x0000000300037212 */ /* 0x000fe400078e3cff */
[----:B0-----:R1:W0:Y:S01]  /*44c0*/  MUFU.RSQ R4, R13 ;  /* 0x0000000d00047308 */ /* 0x0012220000001400 */
[----:B------:R-:W-:Y:S01]  /*44d0*/  VIADD R0, R13, 0xf3000000 ;  /* 0xf30000000d007836 */ /* 0x000fe20000000000 */
[----:B------:R-:W-:Y:S01]  /*44e0*/  IADD3 R14, PT, PT, R14, 0xb0f8a, R3 ;  /* 0x000b0f8a0e0e7810 */ /* 0x000fe20007ffe003 */
[----:B------:R-:W-:-:S03]  /*44f0*/  IMAD.MOV.U32 R3, RZ, RZ, 0x30c90fdb ;  /* 0x30c90fdbff037424 */ /* 0x000fc600078e00ff */
[----:B------:R-:W-:Y:S02]  /*4500*/  ISETP.GT.U32.AND P0, PT, R0, 0x727fffff, PT ;  /* 0x727fffff0000780c */ /* 0x000fe40003f04070 */
[----:B------:R-:W-:-:S05]  /*4510*/  I2FP.F32.U32 R14, R14 ;  /* 0x0000000e000e7245 */ /* 0x000fca0000201000 */
[----:B------:R-:W-:-:S06]  /*4520*/  FFMA R14, R14, R3, 7.314590599882819788e-10 ;  /* 0x30490fdb0e0e7423 */ /* 0x000fcc0000000003 */
[----:B01----:R-:W-:Y:S05]  /*4530*/  @!P0 BRA `(.L_x_69) ;  /* 0x0000000000108947 */ /* 0x003fea0003800000 */
[----:B------:R-:W-:-:S07]  /*4540*/  MOV R8, 0x4560 ;  /* 0x0000456000087802 */ /* 0x000fce0000000f00 */
[----:B------:R-:W-:Y:S05]  /*4550*/  CALL.REL.NOINC `($__internal_2_$__cuda_sm20_sqrt_rn_f32_slowpath) ;  /* 0x0000000400207944 */ /* 0x000fea0003c00000 */
[----:B------:R-:W-:Y:S01]  /*4560*/  IMAD.MOV.U32 R0, RZ, RZ, R3 ;  /* 0x000000ffff007224 */ /* 0x000fe200078e0003 */
[----:B------:R-:W-:Y:S06]  /*4570*/  BRA `(.L_x_70) ;  /* 0x0000000000107947 */ /* 0x000fec0003800000 */
.L_x_69:
[----:B------:R-:W-:Y:S01]  /*4580*/  FMUL.FTZ R0, R13, R4 ;  /* 0x000000040d007220 */ /* 0x000fe20000410000 */
[----:B------:R-:W-:-:S03]  /*4590*/  FMUL.FTZ R4, R4, 0.5 ;  /* 0x3f00000004047820 */ /* 0x000fc60000410000 */
[----:B------:R-:W-:-:S04]  /*45a0*/  FFMA R3, -R0, R0, R13 ;  /* 0x0000000000037223 */ /* 0x000fc8000000010d */
[----:B------:R-:W-:-:S07]  /*45b0*/  FFMA R0, R3, R4, R0 ;  /* 0x0000000403007223 */ /* 0x000fce0000000000 */
.L_x_70:
[----:B------:R-:W-:Y:S05]  /*45c0*/  BSYNC.RECONVERGENT B0 ;  /* 0x0000000000007941 */ /* 0x000fea0003800200 */
.L_x_68:
[----:B------:R-:W0:Y:S01]  /*45d0*/  LDCU.128 UR8, c[0x0][0x390] ;  /* 0x00007200ff0877ac */ /* 0x000e220008000c00 */
[----:B------:R-:W-:-:S04]  /*45e0*/  FMUL.RZ R8, R14, 0.15915493667125701904 ;  /* 0x3e22f9830e087820 */ /* 0x000fc8000040c000 */
[----:B------:R-:W1:Y:S08]  /*45f0*/  MUFU.SIN R3, R8 ;  /* 0x0000000800037308 */ /* 0x000e700000000400 */
[----:B------:R-:W2:Y:S01]  /*4600*/  MUFU.COS R11, R8 ;  /* 0x00000008000b7308 */ /* 0x000ea20000000000 */
[C---:B0-----:R-:W-:Y:S02]  /*4610*/  IADD3 R4, P0, PT, R9.reuse, UR8, RZ ;  /* 0x0000000809047c10 */ /* 0x041fe4000ff1e0ff */
[----:B------:R-:W-:-:S02]  /*4620*/  IADD3 R6, P1, PT, R9, UR10, RZ ;  /* 0x0000000a09067c10 */ /* 0x000fc4000ff3e0ff */
[C---:B------:R-:W-:Y:S01]  /*4630*/  IADD3.X R5, PT, PT, R2.reuse, UR9, RZ, P0, !PT ;  /* 0x0000000902057c10 */ /* 0x040fe200087fe4ff */
[----:B-1----:R-:W-:Y:S01]  /*4640*/  FMUL R3, R3, R0 ;  /* 0x0000000003037220 */ /* 0x002fe20000400000 */
[----:B------:R-:W-:-:S04]  /*4650*/  IADD3.X R7, PT, PT, R2, UR11, RZ, P1, !PT ;  /* 0x0000000b02077c10 */ /* 0x000fc80008ffe4ff */
[----:B------:R-:W-:Y:S01]  /*4660*/  STG.E desc[UR6][R4.64], R3 ;  /* 0x0000000304007986 */ /* 0x000fe2000c101906 */
[----:B--2---:R-:W-:-:S05]  /*4670*/  FMUL R11, R11, R0 ;  /* 0x000000000b0b7220 */ /* 0x004fca0000400000 */
[----:B------:R-:W-:Y:S01]  /*4680*/  STG.E desc[UR6][R6.64], R11 ;  /* 0x0000000b06007986 */ /* 0x000fe2000c101906 */
[----:B------:R-:W-:Y:S05]  /*4690*/  EXIT ;  /* 0x000000000000794d */ /* 0x000fea0003800000 */
        .weak           $__internal_1_$__cuda_sm20_rcp_rn_f32_slowpath
        .type           $__internal_1_$__cuda_sm20_rcp_rn_f32_slowpath,@function
        .size           $__internal_1_$__cuda_sm20_rcp_rn_f32_slowpath,($__internal_2_$__cuda_sm20_sqrt_rn_f32_slowpath - $__internal_1_$__cuda_sm20_rcp_rn_f32_slowpath)
$__internal_1_$__cuda_sm20_rcp_rn_f32_slowpath:
[----:B------:R-:W0:Y:S02]  /*46a0*/  LDC R6, c[0x0][0x3a4] ;  /* 0x0000e900ff067b82 */ /* 0x000e240000000800 */
[----:B0-----:R-:W-:-:S05]  /*46b0*/  IMAD.SHL.U32 R14, R6, 0x2, RZ ;  /* 0x00000002060e7824 */ /* 0x001fca00078e00ff */
[----:B------:R-:W-:-:S04]  /*46c0*/  SHF.R.U32.HI R13, RZ, 0x18, R14 ;  /* 0x00000018ff0d7819 */ /* 0x000fc8000001160e */
[----:B------:R-:W-:-:S13]  /*46d0*/  ISETP.NE.U32.AND P0, PT, R13, RZ, PT ;  /* 0x000000ff0d00720c */ /* 0x000fda0003f05070 */
[----:B------:R-:W-:Y:S05]  /*46e0*/  @P0 BRA `(.L_x_71) ;  /* 0x0000000000280947 */ /* 0x000fea0003800000 */
[----:B------:R-:W-:-:S13]  /*46f0*/  ISETP.NE.AND P0, PT, R14, RZ, PT ;  /* 0x000000ff0e00720c */ /* 0x000fda0003f05270 */
[----:B------:R2:W3:Y:S01]  /*4700*/  @!P0 MUFU.RCP R13, R6 ;  /* 0x00000006000d8308 */ /* 0x0004e20000001000 */
[----:B------:R-:W-:Y:S05]  /*4710*/  @!P0 BRA `(.L_x_72) ;  /* 0x0000000000a48947 */ /* 0x000fea0003800000 */
[----:B------:R-:W-:-:S04]  /*4720*/  FFMA R14, R6, 1.84467440737095516160e+19, RZ ;  /* 0x5f800000060e7823 */ /* 0x000fc800000000ff */
[----:B---3--:R-:W2:Y:S02]  /*4730*/  MUFU.RCP R13, R14 ;  /* 0x0000000e000d7308 */ /* 0x008ea40000001000 */
[----:B--2---:R-:W-:-:S04]  /*4740*/  FFMA R6, R14, R13, -1 ;  /* 0xbf8000000e067423 */ /* 0x004fc8000000000d */
[----:B------:R-:W-:-:S04]  /*4750*/  FADD.FTZ R6, -R6, -RZ ;  /* 0x800000ff06067221 */ /* 0x000fc80000010100 */
[----:B------:R-:W-:-:S04]  /*4760*/  FFMA R6, R13, R6, R13 ;  /* 0x000000060d067223 */ /* 0x000fc8000000000d */
[----:B------:R-:W-:Y:S01]  /*4770*/  FFMA R13, R6, 1.84467440737095516160e+19, RZ ;  /* 0x5f800000060d7823 */ /* 0x000fe200000000ff */
[----:B------:R-:W-:Y:S06]  /*4780*/  BRA `(.L_x_72) ;  /* 0x0000000000887947 */ /* 0x000fec0003800000 */
.L_x_71:
[----:B------:R-:W-:-:S05]  /*4790*/  VIADD R14, R13, 0xffffff03 ;  /* 0xffffff030d0e7836 */ /* 0x000fca0000000000 */
[----:B------:R-:W-:-:S13]  /*47a0*/  ISETP.GT.U32.AND P0, PT, R14, 0x1, PT ;  /* 0x000000010e00780c */ /* 0x000fda0003f04070 */
[----:B------:R-:W-:Y:S05]  /*47b0*/  @P0 BRA `(.L_x_73) ;  /* 0x0000000000780947 */ /* 0x000fea0003800000 */
[----:B------:R-:W-:Y:S01]  /*47c0*/  LOP3.LUT R15, R6, 0x7fffff, RZ, 0xc0, !PT ;  /* 0x007fffff060f7812 */ /* 0x000fe200078ec0ff */
[----:B------:R-:W-:-:S03]  /*47d0*/  IMAD.MOV.U32 R19, RZ, RZ, 0x3 ;  /* 0x00000003ff137424 */ /* 0x000fc600078e00ff */
[----:B------:R-:W-:Y:S02]  /*47e0*/  LOP3.LUT R15, R15, 0x3f800000, RZ, 0xfc, !PT ;  /* 0x3f8000000f0f7812 */ /* 0x000fe400078efcff */
[----:B------:R-:W-:Y:S02]  /*47f0*/  SHF.L.U32 R20, R19, R14, RZ ;  /* 0x0000000e13147219 */ /* 0x000fe400000006ff */
[----:B------:R-:W0:Y:S02]  /*4800*/  MUFU.RCP R16, R15 ;  /* 0x0000000f00107308 */ /* 0x000e240000001000 */
[----:B0-----:R-:W-:-:S04]  /*4810*/  FFMA R17, R15, R16, -1 ;  /* 0xbf8000000f117423 */ /* 0x001fc80000000010 */
[----:B------:R-:W-:-:S04]  /*4820*/  FADD.FTZ R17, -R17, -RZ ;  /* 0x800000ff11117221 */ /* 0x000fc80000010100 */
[CCC-:B------:R-:W-:Y:S01]  /*4830*/  FFMA.RM R18, R16.reuse, R17.reuse, R16.reuse ;  /* 0x0000001110127223 */ /* 0x1c0fe20000004010 */
[----:B------:R-:W-:-:S04]  /*4840*/  FFMA.RP R17, R16, R17, R16 ;  /* 0x0000001110117223 */ /* 0x000fc80000008010 */
[C---:B------:R-:W-:Y:S02]  /*4850*/  LOP3.LUT R16, R18.reuse, 0x7fffff, RZ, 0xc0, !PT ;  /* 0x007fffff12107812 */ /* 0x040fe400078ec0ff */
[----:B------:R-:W-:Y:S02]  /*4860*/  FSETP.NEU.FTZ.AND P0, PT, R18, R17, PT ;  /* 0x000000111200720b */ /* 0x000fe40003f1d000 */
[----:B------:R-:W-:Y:S02]  /*4870*/  LOP3.LUT R17, R16, 0x800000, RZ, 0xfc, !PT ;  /* 0x0080000010117812 */ /* 0x000fe400078efcff */
[----:B------:R-:W-:Y:S02]  /*4880*/  SEL R16, RZ, 0xffffffff, !P0 ;  /* 0xffffffffff107807 */ /* 0x000fe40004000000 */
[----:B------:R-:W-:-:S03]  /*4890*/  LOP3.LUT R15, R20, R17, RZ, 0xc0, !PT ;  /* 0x00000011140f7212 */ /* 0x000fc600078ec0ff */
[----:B------:R-:W-:Y:S01]  /*48a0*/  IMAD.MOV R16, RZ, RZ, -R16 ;  /* 0x000000ffff107224 */ /* 0x000fe200078e0a10 */
[----:B------:R-:W-:-:S04]  /*48b0*/  SHF.R.U32.HI R15, RZ, R14, R15 ;  /* 0x0000000eff0f7219 */ /* 0x000fc8000001160f */
[----:B------:R-:W-:Y:S02]  /*48c0*/  LOP3.LUT P1, RZ, R16, R14, R17, 0xf8, !PT ;  /* 0x0000000e10ff7212 */ /* 0x000fe4000782f811 */
[C---:B------:R-:W-:Y:S02]  /*48d0*/  LOP3.LUT P0, RZ, R15.reuse, 0x1, RZ, 0xc0, !PT ;  /* 0x000000010fff7812 */ /* 0x040fe4000780c0ff */
[----:B------:R-:W-:-:S04]  /*48e0*/  LOP3.LUT P2, RZ, R15, 0x2, RZ, 0xc0, !PT ;  /* 0x000000020fff7812 */ /* 0x000fc8000784c0ff */
[----:B------:R-:W-:Y:S02]  /*48f0*/  PLOP3.LUT P0, PT, P0, P1, P2, 0xe0, 0x0 ;  /* 0x000000000000781c */ /* 0x000fe40000703c20 */
[----:B------:R-:W-:Y:S02]  /*4900*/  LOP3.LUT P1, RZ, R6, 0x7fffff, RZ, 0xc0, !PT ;  /* 0x007fffff06ff7812 */ /* 0x000fe4000782c0ff */
[----:B------:R-:W-:-:S05]  /*4910*/  SEL R14, RZ, 0x1, !P0 ;  /* 0x00000001ff0e7807 */ /* 0x000fca0004000000 */
[----:B------:R-:W-:-:S05]  /*4920*/  IMAD.MOV R14, RZ, RZ, -R14 ;  /* 0x000000ffff0e7224 */ /* 0x000fca00078e0a0e */
[----:B------:R-:W-:Y:S01]  /*4930*/  ISETP.GE.AND P0, PT, R14, RZ, PT ;  /* 0x000000ff0e00720c */ /* 0x000fe20003f06270 */
[----:B------:R-:W-:-:S05]  /*4940*/  VIADD R14, R13, 0xffffff04 ;  /* 0xffffff040d0e7836 */ /* 0x000fca0000000000 */
[----:B------:R-:W-:-:S07]  /*4950*/  SHF.R.U32.HI R13, RZ, R14, R17 ;  /* 0x0000000eff0d7219 */ /* 0x000fce0000011611 */
[----:B------:R-:W-:-:S04]  /*4960*/  @!P0 VIADD R13, R13, 0x1 ;  /* 0x000000010d0d8836 */ /* 0x000fc80000000000 */
[----:B------:R-:W-:-:S05]  /*4970*/  @!P1 IMAD.SHL.U32 R13, R13, 0x2, RZ ;  /* 0x000000020d0d9824 */ /* 0x000fca00078e00ff */
[----:B------:R-:W-:Y:S01]  /*4980*/  LOP3.LUT R13, R13, 0x80000000, R6, 0xf8, !PT ;  /* 0x800000000d0d7812 */ /* 0x000fe200078ef806 */
[----:B------:R-:W-:Y:S06]  /*4990*/  BRA `(.L_x_72) ;  /* 0x0000000000047947 */ /* 0x000fec0003800000 */
.L_x_73:
[----:B------:R0:W1:Y:S02]  /*49a0*/  MUFU.RCP R13, R6 ;  /* 0x00000006000d7308 */ /* 0x0000640000001000 */
.L_x_72:
[----:B0123--:R-:W-:Y:S02]  /*49b0*/  IMAD.MOV.U32 R6, RZ, RZ, R13 ;  /* 0x000000ffff067224 */ /* 0x00ffe400078e000d */
[----:B------:R-:W-:-:S04]  /*49c0*/  IMAD.MOV.U32 R13, RZ, RZ, 0x0 ;  /* 0x00000000ff0d7424 */ /* 0x000fc800078e00ff */
[----:B------:R-:W-:Y:S05]  /*49d0*/  RET.REL.NODEC R12 `(_Z20initialize_particlesPfS_S_S_ffiff) ;  /* 0xffffffb40c887950 */ /* 0x000fea0003c3ffff */
        .weak           $__internal_2_$__cuda_sm20_sqrt_rn_f32_slowpath
        .type           $__internal_2_$__cuda_sm20_sqrt_rn_f32_slowpath,@function
        .size           $__internal_2_$__cuda_sm20_sqrt_rn_f32_slowpath,($__internal_3_$__cuda_sm3x_div_rn_noftz_f32_slowpath - $__internal_2_$__cuda_sm20_sqrt_rn_f32_slowpath)
$__internal_2_$__cuda_sm20_sqrt_rn_f32_slowpath:
[----:B------:R-:W-:-:S13]  /*49e0*/  LOP3.LUT P0, RZ, R13, 0x7fffffff, RZ, 0xc0, !PT ;  /* 0x7fffffff0dff7812 */ /* 0x000fda000780c0ff */
[----:B------:R-:W-:Y:S01]  /*49f0*/  @!P0 IMAD.MOV.U32 R3, RZ, RZ, R13 ;  /* 0x000000ffff038224 */ /* 0x000fe200078e000d */
[----:B------:R-:W-:Y:S06]  /*4a00*/  @!P0 BRA `(.L_x_74) ;  /* 0x0000000000448947 */ /* 0x000fec0003800000 */
[----:B------:R-:W-:Y:S01]  /*4a10*/  FSETP.GEU.FTZ.AND P0, PT, R13, RZ, PT ;  /* 0x000000ff0d00720b */ /* 0x000fe20003f1e000 */
[----:B------:R-:W-:-:S12]  /*4a20*/  IMAD.MOV.U32 R0, RZ, RZ, R13 ;  /* 0x000000ffff007224 */ /* 0x000fd800078e000d */
[----:B------:R-:W-:Y:S01]  /*4a30*/  @!P0 IMAD.MOV.U32 R3, RZ, RZ, 0x7fffffff ;  /* 0x7fffffffff038424 */ /* 0x000fe200078e00ff */
[----:B------:R-:W-:Y:S06]  /*4a40*/  @!P0 BRA `(.L_x_74) ;  /* 0x0000000000348947 */ /* 0x000fec0003800000 */
[----:B------:R-:W-:-:S13]  /*4a50*/  FSETP.GTU.FTZ.AND P0, PT, |R0|, +INF , PT ;  /* 0x7f8000000000780b */ /* 0x000fda0003f1c200 */
[----:B------:R-:W-:Y:S01]  /*4a60*/  @P0 FADD.FTZ R3, R0, 1 ;  /* 0x3f80000000030421 */ /* 0x000fe20000010000 */
[----:B------:R-:W-:Y:S06]  /*4a70*/  @P0 BRA `(.L_x_74) ;  /* 0x0000000000280947 */ /* 0x000fec0003800000 */
[----:B------:R-:W-:-:S13]  /*4a80*/  FSETP.NEU.FTZ.AND P0, PT, |R0|, +INF , PT ;  /* 0x7f8000000000780b */ /* 0x000fda0003f1d200 */
[----:B------:R-:W-:-:S04]  /*4a90*/  @P0 FFMA R4, R0, 1.84467440737095516160e+19, RZ ;  /* 0x5f80000000040823 */ /* 0x000fc800000000ff */
[----:B------:R-:W0:Y:S02]  /*4aa0*/  @P0 MUFU.RSQ R3, R4 ;  /* 0x0000000400030308 */ /* 0x000e240000001400 */
[----:B0-----:R-:W-:Y:S01]  /*4ab0*/  @P0 FMUL.FTZ R5, R4, R3 ;  /* 0x0000000304050220 */ /* 0x001fe20000410000 */
[----:B------:R-:W-:Y:S01]  /*4ac0*/  @P0 FMUL.FTZ R7, R3, 0.5 ;  /* 0x3f00000003070820 */ /* 0x000fe20000410000 */
[----:B------:R-:W-:Y:S02]  /*4ad0*/  @!P0 IMAD.MOV.U32 R3, RZ, RZ, R0 ;  /* 0x000000ffff038224 */ /* 0x000fe400078e0000 */
[----:B------:R-:W-:-:S04]  /*4ae0*/  @P0 FADD.FTZ R6, -R5, -RZ ;  /* 0x800000ff05060221 */ /* 0x000fc80000010100 */
[----:B------:R-:W-:-:S04]  /*4af0*/  @P0 FFMA R6, R5, R6, R4 ;  /* 0x0000000605060223 */ /* 0x000fc80000000004 */
[----:B------:R-:W-:-:S04]  /*4b00*/  @P0 FFMA R6, R6, R7, R5 ;  /* 0x0000000706060223 */ /* 0x000fc80000000005 */
[----:B------:R-:W-:-:S07]  /*4b10*/  @P0 FMUL.FTZ R3, R6, 2.3283064365386962891e-10 ;  /* 0x2f80000006030820 */ /* 0x000fce0000410000 */
.L_x_74:
[----:B------:R-:W-:Y:S02]  /*4b20*/  IMAD.MOV.U32 R4, RZ, RZ, R8 ;  /* 0x000000ffff047224 */ /* 0x000fe400078e0008 */
[----:B------:R-:W-:-:S04]  /*4b30*/  IMAD.MOV.U32 R5, RZ, RZ, 0x0 ;  /* 0x00000000ff057424 */ /* 0x000fc800078e00ff */
[----:B------:R-:W-:Y:S05]  /*4b40*/  RET.REL.NODEC R4 `(_Z20initialize_particlesPfS_S_S_ffiff) ;  /* 0xffffffb4042c7950 */ /* 0x000fea0003c3ffff */
        .weak           $__internal_3_$__cuda_sm3x_div_rn_noftz_f32_slowpath
        .type           $__internal_3_$__cuda_sm3x_div_rn_noftz_f32_slowpath,@function
        .size           $__internal_3_$__cuda_sm3x_div_rn_noftz_f32_slowpath,(.L_x_90 - $__internal_3_$__cuda_sm3x_div_rn_noftz_f32_slowpath)
$__internal_3_$__cuda_sm3x_div_rn_noftz_f32_slowpath:
[----:B------:R-:W-:Y:S01]  /*4b50*/  SHF.R.U32.HI R21, RZ, 0x17, R17 ;  /* 0x00000017ff157819 */ /* 0x000fe20000011611 */
[----:B------:R-:W-:Y:S01]  /*4b60*/  BSSY.RECONVERGENT B2, `(.L_x_75) ;  /* 0x0000062000027945 */ /* 0x000fe20003800200 */
[----:B------:R-:W-:Y:S02]  /*4b70*/  SHF.R.U32.HI R6, RZ, 0x17, R24 ;  /* 0x00000017ff067819 */ /* 0x000fe40000011618 */
[----:B------:R-:W-:Y:S02]  /*4b80*/  LOP3.LUT R21, R21, 0xff, RZ, 0xc0, !PT ;  /* 0x000000ff15157812 */ /* 0x000fe400078ec0ff */
[----:B------:R-:W-:-:S03]  /*4b90*/  LOP3.LUT R6, R6, 0xff, RZ, 0xc0, !PT ;  /* 0x000000ff06067812 */ /* 0x000fc600078ec0ff */
[----:B------:R-:W-:Y:S02]  /*4ba0*/  VIADD R26, R21, 0xffffffff ;  /* 0xffffffff151a7836 */ /* 0x000fe40000000000 */
[----:B------:R-:W-:-:S03]  /*4bb0*/  VIADD R25, R6, 0xffffffff ;  /* 0xffffffff06197836 */ /* 0x000fc60000000000 */
        /* <DEDUP_REMOVED lines=22> */
[----:B------:R-:W-:Y:S02]  /*4d20*/  @P0 IMAD.MOV.U32 R22, RZ, RZ, RZ ;  /* 0x000000ffff160224 */ /* 0x000fe400078e00ff */
[----:B------:R-:W-:Y:S01]  /*4d30*/  @!P0 FFMA R24, R24, 1.84467440737095516160e+19, RZ ;  /* 0x5f80000018188823 */ /* 0x000fe200000000ff */
[----:B------:R-:W-:Y:S02]  /*4d40*/  @!P0 IMAD.MOV.U32 R22, RZ, RZ, -0x40 ;  /* 0xffffffc0ff168424 */ /* 0x000fe400078e00ff */
[----:B------:R-:W-:Y:S02]  /*4d50*/  @!P1 FFMA R17, R17, 1.84467440737095516160e+19, RZ ;  /* 0x5f80000011119823 */ /* 0x000fe400000000ff */
[----:B------:R-:W-:-:S07]  /*4d60*/  @!P1 VIADD R22, R22, 0x40 ;  /* 0x0000004016169836 */ /* 0x000fce0000000000 */
.L_x_76:
[----:B------:R-:W-:Y:S01]  /*4d70*/  LEA R26, R21, 0xc0800000, 0x17 ;  /* 0xc0800000151a7811 */ /* 0x000fe200078eb8ff */
[----:B------:R-:W-:Y:S01]  /*4d80*/  VIADD R25, R6, 0xffffff81 ;  /* 0xffffff8106197836 */ /* 0x000fe20000000000 */
[----:B------:R-:W-:Y:S03]  /*4d90*/  BSSY.RECONVERGENT B3, `(.L_x_81) ;  /* 0x0000035000037945 */ /* 0x000fe60003800200 */
        /* <DEDUP_REMOVED lines=14> */
[----:B------:R-:W-:-:S05]  /*4e80*/  LOP3.LUT R21, R21, 0xff, RZ, 0xc0, !PT ;  /* 0x000000ff15157812 */ /* 0x000fca00078ec0ff */
[----:B------:R-:W-:-:S04]  /*4e90*/  IMAD.IADD R21, R21, 0x1, R25 ;  /* 0x0000000115157824 */ /* 0x000fc800078e0219 */
        /* <DEDUP_REMOVED lines=11> */
[C---:B------:R-:W-:Y:S02]  /*4f50*/  ISETP.NE.AND P4, PT, R21.reuse, RZ, PT ;  /* 0x000000ff1500720c */ /* 0x040fe40003f85270 */
[----:B------:R-:W-:Y:S02]  /*4f60*/  ISETP.NE.AND P1, PT, R21, RZ, PT ;  /* 0x000000ff1500720c */ /* 0x000fe40003f25270 */
[----:B------:R-:W-:Y:S01]  /*4f70*/  LOP3.LUT R25, R22, 0x7fffff, RZ, 0xc0, !PT ;  /* 0x007fffff16197812 */ /* 0x000fe200078ec0ff */
[CCC-:B------:R-:W-:Y:S01]  /*4f80*/  FFMA.RP R22, R17.reuse, R27.reuse, R24.reuse ;  /* 0x0000001b11167223 */ /* 0x1c0fe20000008018 */
[----:B------:R-:W-:Y:S01]  /*4f90*/  FFMA.RM R17, R17, R27, R24 ;  /* 0x0000001b11117223 */ /* 0x000fe20000004018 */
[----:B------:R-:W-:Y:S01]  /*4fa0*/  VIADD R24, R21, 0x20 ;  /* 0x0000002015187836 */ /* 0x000fe20000000000 */
[----:B------:R-:W-:Y:S01]  /*4fb0*/  LOP3.LUT R25, R25, 0x800000, RZ, 0xfc, !PT ;  /* 0x0080000019197812 */ /* 0x000fe200078efcff */
[----:B------:R-:W-:-:S02]  /*4fc0*/  IMAD.MOV R21, RZ, RZ, -R21 ;  /* 0x000000ffff157224 */ /* 0x000fc400078e0a15 */
        /* <DEDUP_REMOVED lines=9> */
[----:B------:R-:W-:-:S05]  /*5060*/  LOP3.LUT R17, R17, R22, RZ, 0xc0, !PT ;  /* 0x0000001611117212 */ /* 0x000fca00078ec0ff */
[----:B------:R-:W-:-:S05]  /*5070*/  IMAD.IADD R17, R24, 0x1, R17 ;  /* 0x0000000118117824 */ /* 0x000fca00078e0211 */
[----:B------:R-:W-:Y:S01]  /*5080*/  LOP3.LUT R6, R17, R6, RZ, 0xfc, !PT ;  /* 0x0000000611067212 */ /* 0x000fe200078efcff */
[----:B------:R-:W-:Y:S06]  /*5090*/  BRA `(.L_x_84) ;  /* 0x0000000000107947 */ /* 0x000fec0003800000 */
.L_x_83:
[----:B------:R-:W-:-:S04]  /*50a0*/  LOP3.LUT R6, R6, 0x80000000, RZ, 0xc0, !PT ;  /* 0x8000000006067812 */ /* 0x000fc800078ec0ff */
[----:B------:R-:W-:Y:S01]  /*50b0*/  LOP3.LUT R6, R6, 0x7f800000, RZ, 0xfc, !PT ;  /* 0x7f80000006067812 */ /* 0x000fe200078efcff */
[----:B------:R-:W-:Y:S06]  /*50c0*/  BRA `(.L_x_84) ;  /* 0x0000000000047947 */ /* 0x000fec0003800000 */
.L_x_82:
[----:B------:R-:W-:-:S07]  /*50d0*/  IMAD R6, R25, 0x800000, R6 ;  /* 0x0080000019067824 */ /* 0x000fce00078e0206 */
.L_x_84:
[----:B------:R-:W-:Y:S05]  /*50e0*/  BSYNC.RECONVERGENT B3 ;  /* 0x0000000000037941 */ /* 0x000fea0003800200 */
.L_x_81:
[----:B------:R-:W-:Y:S05]  /*50f0*/  BRA `(.L_x_85) ;  /* 0x0000000000207947 */ /* 0x000fea0003800000 */
.L_x_80:
[----:B------:R-:W-:-:S04]  /*5100*/  LOP3.LUT R6, R17, 0x80000000, R24, 0x48, !PT ;  /* 0x8000000011067812 */ /* 0x000fc800078e4818 */
[----:B------:R-:W-:Y:S01]  /*5110*/  LOP3.LUT R6, R6, 0x7f800000, RZ, 0xfc, !PT ;  /* 0x7f80000006067812 */ /* 0x000fe200078efcff */
[----:B------:R-:W-:Y:S06]  /*5120*/  BRA `(.L_x_85) ;  /* 0x0000000000147947 */ /* 0x000fec0003800000 */
.L_x_79:
[----:B------:R-:W-:Y:S01]  /*5130*/  LOP3.LUT R6, R17, 0x80000000, R24, 0x48, !PT ;  /* 0x8000000011067812 */ /* 0x000fe200078e4818 */
[----:B------:R-:W-:Y:S06]  /*5140*/  BRA `(.L_x_85) ;  /* 0x00000000000c7947 */ /* 0x000fec0003800000 */
.L_x_78:
[----:B------:R-:W0:Y:S01]  /*5150*/  MUFU.RSQ R6, -QNAN ;  /* 0xffc0000000067908 */ /* 0x000e220000001400 */
[----:B------:R-:W-:Y:S05]  /*5160*/  BRA `(.L_x_85) ;  /* 0x0000000000047947 */ /* 0x000fea0003800000 */
.L_x_77:
[----:B------:R-:W-:-:S07]  /*5170*/  FADD.FTZ R6, R24, R17 ;  /* 0x0000001118067221 */ /* 0x000fce0000010000 */
.L_x_85:
[----:B------:R-:W-:Y:S05]  /*5180*/  BSYNC.RECONVERGENT B2 ;  /* 0x0000000000027941 */ /* 0x000fea0003800200 */
.L_x_75:
[----:B------:R-:W-:-:S04]  /*5190*/  IMAD.MOV.U32 R17, RZ, RZ, 0x0 ;  /* 0x00000000ff117424 */ /* 0x000fc800078e00ff */
[----:B0-----:R-:W-:Y:S05]  /*51a0*/  RET.REL.NODEC R16 `(_Z20initialize_particlesPfS_S_S_ffiff) ;  /* 0xffffffac10947950 */ /* 0x001fea0003c3ffff */
.L_x_86:
        /* <DEDUP_REMOVED lines=13> */
.L_x_90:


//--------------------- .nv.global.init           --------------------------
	.section	.nv.global.init,"aw",@progbits
	.align	4
.nv.global.init:
	.type		__cudart_i2opi_f,@object
	.size		__cudart_i2opi_f,(mrg32k3aM1SubSeq - __cudart_i2opi_f)
__cudart_i2opi_f:
        /*0000*/ 	.byte	0x41, 0x90, 0x43, 0x3c, 0x99, 0x95, 0x62, 0xdb, 0xc0, 0xdd, 0x34, 0xf5, 0xd1, 0x57, 0x27, 0xfc
        /*0010*/ 	.byte	0x29, 0x15, 0x44, 0x4e, 0x6e, 0x83, 0xf9, 0xa2
	.type		mrg32k3aM1SubSeq,@object
	.size		mrg32k3aM1SubSeq,(mrg32k3aM2SubSeq - mrg32k3aM1SubSeq)
mrg32k3aM1SubSeq:
        /*0018*/ 	.byte	0x0b, 0xcc, 0xee, 0x04, 0x73, 0x29, 0x8b, 0x6f, 0xf6, 0x53, 0x03, 0xf6, 0x23, 0xf6, 0xea, 0xda
        /* <DEDUP_REMOVED lines=125> */
	.type		mrg32k3aM2SubSeq,@object
	.size		mrg32k3aM2SubSeq,(mrg32k3aM1 - mrg32k3aM2SubSeq)
mrg32k3aM2SubSeq:
        /* <DEDUP_REMOVED lines=126> */
	.type		mrg32k3aM1,@object
	.size		mrg32k3aM1,(mrg32k3aM1Seq - mrg32k3aM1)
mrg32k3aM1:
        /* <DEDUP_REMOVED lines=144> */
	.type		mrg32k3aM1Seq,@object
	.size		mrg32k3aM1Seq,(mrg32k3aM2 - mrg32k3aM1Seq)
mrg32k3aM1Seq:
        /* <DEDUP_REMOVED lines=144> */
	.type		mrg32k3aM2,@object
	.size		mrg32k3aM2,(mrg32k3aM2Seq - mrg32k3aM2)
mrg32k3aM2:
        /* <DEDUP_REMOVED lines=144> */
	.type		mrg32k3aM2Seq,@object
	.size		mrg32k3aM2Seq,(precalc_xorwow_matrix - mrg32k3aM2Seq)
mrg32k3aM2Seq:
        /* <DEDUP_REMOVED lines=144> */
	.type		precalc_xorwow_matrix,@object
	.size		precalc_xorwow_matrix,(precalc_xorwow_offset_matrix - precalc_xorwow_matrix)
precalc_xorwow_matrix:
        /* <DEDUP_REMOVED lines=6400> */
	.type		precalc_xorwow_offset_matrix,@object
	.size		precalc_xorwow_offset_matrix,(.L_1 - precalc_xorwow_offset_matrix)
precalc_xorwow_offset_matrix:
        /* <DEDUP_REMOVED lines=6400> */
.L_1:


//--------------------- .nv.shared.reserved.0     --------------------------
	.section	.nv.shared.reserved.0,"aw",@nobits
	.weak		__nv_reservedSMEM_offset_0_alias
	.size		__nv_reservedSMEM_offset_0_alias, 0, 64
	.other		__nv_reservedSMEM_offset_0_alias,@"STO_CUDA_RESERVED_SHARED STV_DEFAULT"
__nv_reservedSMEM_offset_0_alias:
	.zero		0
	.zero		64


//--------------------- .nv.constant0._Z18initialize_weightsPfS_S_S_iiiffff --------------------------
	.section	.nv.constant0._Z18initialize_weightsPfS_S_S_iiiffff,"a",@progbits
	.sectionflags	@""
	.align	4
.nv.constant0._Z18initialize_weightsPfS_S_S_iiiffff:
	.zero		956


//--------------------- .nv.constant0._Z20initialize_particlesPfS_S_S_ffiff --------------------------
	.section	.nv.constant0._Z20initialize_particlesPfS_S_S_ffiff,"a",@progbits
	.sectionflags	@""
	.align	4
.nv.constant0._Z20initialize_particlesPfS_S_S_ffiff:
	.zero		948


//--------------------- SYMBOLS --------------------------

	.type		.nv.reservedSmem.offset0,@object
	.size		.nv.reservedSmem.offset0,0x4
